	.target	sm_100a

	.elftype	@"ET_EXEC"


//--------------------- .note.nv.tkinfo           --------------------------
	.section	.note.nv.tkinfo,"",@"SHT_NOTE"
	.sectionflags	@"SHF_NOTE_NV_TKINFO"
	.tkinfo
        /*0018*/ 	.word	0x00000002
        /*0030*/ 	.string	""
        /*0030*/ 	.string	"ptxas"
        /*0030*/ 	.string	"Cuda compilation tools, release 13.0, V13.0.88"
        /*0030*/ 	.string	"Build cuda_13.0.r13.0/compiler.36424714_0"
        /*0030*/ 	.string	"-arch sm_100a -m 64 "



//--------------------- .note.nv.cuinfo           --------------------------
	.section	.note.nv.cuinfo,"",@"SHT_NOTE"
	.sectionflags	@"SHF_NOTE_NV_CUINFO"
        /*0018*/ 	.short	0x0002
        /*001a*/ 	.short	0x0064
        /*001c*/ 	.short	0x0082
	.zero		2


//--------------------- .nv.info                  --------------------------
	.section	.nv.info,"",@"SHT_CUDA_INFO"
	.align	4


	//----- nvinfo : EIATTR_REGCOUNT
	.align		4
        /*0000*/ 	.byte	0x04, 0x2f
        /*0002*/ 	.short	(.L_19 - .L_18)
	.align		4
.L_18:
        /*0004*/ 	.word	index@(_ZN7cutlass13device_kernelINS_4gemm6kernel13GemmUniversalIN4cute5tupleIJiiiiEEENS1_10collective13CollectiveMmaINS1_35MainloopSm100TmaUmmaWarpSpecializedILi8ELi2ELi4ENS5_IJNS4_1CILi1EEESB_SB_EEEEENS5_IJNSA_ILi64EEENSA_ILi128EEESF_EEENS_12float_e4m3_tENS5_IJlSB_lEEESH_NS5_IJSB_llEEENS4_8TiledMMAINS4_8MMA_AtomIJNS4_10MMA_TraitsINS4_19SM100_MMA_F8F6F4_SSEJSH_SH_fSE_SF_NS4_17integral_constantINS4_4UMMA5MajorELSQ_0EEENSO_ISQ_LSQ_1EEENSO_INSP_7ScaleInELST_0EEESU_EEEEEENS4_6LayoutISC_NS5_IJNSA_ILi0EEESY_SY_EEEEENS5_IJNS4_10UnderscoreES11_S11_EEEEENS4_13SM90_TMA_LOADENS4_14ComposedLayoutINS4_7SwizzleILi3ELi4ELi3EEENS4_18smem_ptr_flag_bitsILi8EEENSX_INS5_IJNSA_ILi8EEESF_EEENS5_IJSF_SB_EEEEEEEvNS4_8identityES14_NS15_IS17_S19_NSX_INS5_IJSF_S1A_EEENS5_IJSB_SF_EEEEEEEvS1F_EENS_8epilogue10collective18CollectiveEpilogueINS1L_23Sm100TmaWarpSpecializedILi2ELi2ELi32ELb0ELb0EEEJSG_NS5_IJNSX_ISE_SB_EES1Q_EEESH_SI_SH_SI_NS1L_6fusion15FusionCallbacksIS1P_NS1S_17LinearCombinationISH_fSH_fLNS_15FloatRoundStyleE2EEESG_S1R_JEEENS4_5SM1004TMEM4LOAD26SM100_TMEM_LOAD_16dp32b32xES14_NS15_INS16_ILi2ELi4ELi3EEES19_NSX_INS5_IJS1A_SE_EEENS5_IJSE_SB_EEEEEEENS4_39AutoVectorizingCopyWithAssumedAlignmentILi128EEENS4_14SM90_TMA_STOREES26_S28_S28_EEEvvEEEEvNT_6ParamsE)
        /*0008*/ 	.word	0x00000080


	//----- nvinfo : EIATTR_FRAME_SIZE
	.align		4
.L_19:
        /*000c*/ 	.byte	0x04, 0x11
        /*000e*/ 	.short	(.L_21 - .L_20)
	.align		4
.L_20:
        /*0010*/ 	.word	index@($__internal_2_$__cuda_sm10x_tcgen05_guardrail_trap_unallocated_columns_being_dealloced)
        /*0014*/ 	.word	0x00000000


	//----- nvinfo : EIATTR_FRAME_SIZE
	.align		4
.L_21:
        /*0018*/ 	.byte	0x04, 0x11
        /*001a*/ 	.short	(.L_23 - .L_22)
	.align		4
.L_22:
        /*001c*/ 	.word	index@($__internal_1_$__cuda_sm10x_tcgen05_guardrail_trap_phase_invalid_during_alloc)
        /*0020*/ 	.word	0x00000000


	//----- nvinfo : EIATTR_FRAME_SIZE
	.align		4
.L_23:
        /*0024*/ 	.byte	0x04, 0x11
        /*0026*/ 	.short	(.L_25 - .L_24)
	.align		4
.L_24:
        /*0028*/ 	.word	index@($__internal_0_$__cuda_sm10x_tcgen05_guardrail_trap_col_being_dealloced_not_returned_by_alloc)
        /*002c*/ 	.word	0x00000000


	//----- nvinfo : EIATTR_FRAME_SIZE
	.align		4
.L_25:
        /*0030*/ 	.byte	0x04, 0x11
        /*0032*/ 	.short	(.L_27 - .L_26)
	.align		4
.L_26:
        /*0034*/ 	.word	index@(_ZN7cutlass13device_kernelINS_4gemm6kernel13GemmUniversalIN4cute5tupleIJiiiiEEENS1_10collective13CollectiveMmaINS1_35MainloopSm100TmaUmmaWarpSpecializedILi8ELi2ELi4ENS5_IJNS4_1CILi1EEESB_SB_EEEEENS5_IJNSA_ILi64EEENSA_ILi128EEESF_EEENS_12float_e4m3_tENS5_IJlSB_lEEESH_NS5_IJSB_llEEENS4_8TiledMMAINS4_8MMA_AtomIJNS4_10MMA_TraitsINS4_19SM100_MMA_F8F6F4_SSEJSH_SH_fSE_SF_NS4_17integral_constantINS4_4UMMA5MajorELSQ_0EEENSO_ISQ_LSQ_1EEENSO_INSP_7ScaleInELST_0EEESU_EEEEEENS4_6LayoutISC_NS5_IJNSA_ILi0EEESY_SY_EEEEENS5_IJNS4_10UnderscoreES11_S11_EEEEENS4_13SM90_TMA_LOADENS4_14ComposedLayoutINS4_7SwizzleILi3ELi4ELi3EEENS4_18smem_ptr_flag_bitsILi8EEENSX_INS5_IJNSA_ILi8EEESF_EEENS5_IJSF_SB_EEEEEEEvNS4_8identityES14_NS15_IS17_S19_NSX_INS5_IJSF_S1A_EEENS5_IJSB_SF_EEEEEEEvS1F_EENS_8epilogue10collective18CollectiveEpilogueINS1L_23Sm100TmaWarpSpecializedILi2ELi2ELi32ELb0ELb0EEEJSG_NS5_IJNSX_ISE_SB_EES1Q_EEESH_SI_SH_SI_NS1L_6fusion15FusionCallbacksIS1P_NS1S_17LinearCombinationISH_fSH_fLNS_15FloatRoundStyleE2EEESG_S1R_JEEENS4_5SM1004TMEM4LOAD26SM100_TMEM_LOAD_16dp32b32xES14_NS15_INS16_ILi2ELi4ELi3EEES19_NSX_INS5_IJS1A_SE_EEENS5_IJSE_SB_EEEEEEENS4_39AutoVectorizingCopyWithAssumedAlignmentILi128EEENS4_14SM90_TMA_STOREES26_S28_S28_EEEvvEEEEvNT_6ParamsE)
        /*0038*/ 	.word	0x00000000


	//----- nvinfo : EIATTR_MIN_STACK_SIZE
	.align		4
.L_27:
        /*003c*/ 	.byte	0x04, 0x12
        /*003e*/ 	.short	(.L_29 - .L_28)
	.align		4
.L_28:
        /*0040*/ 	.word	index@(_ZN7cutlass13device_kernelINS_4gemm6kernel13GemmUniversalIN4cute5tupleIJiiiiEEENS1_10collective13CollectiveMmaINS1_35MainloopSm100TmaUmmaWarpSpecializedILi8ELi2ELi4ENS5_IJNS4_1CILi1EEESB_SB_EEEEENS5_IJNSA_ILi64EEENSA_ILi128EEESF_EEENS_12float_e4m3_tENS5_IJlSB_lEEESH_NS5_IJSB_llEEENS4_8TiledMMAINS4_8MMA_AtomIJNS4_10MMA_TraitsINS4_19SM100_MMA_F8F6F4_SSEJSH_SH_fSE_SF_NS4_17integral_constantINS4_4UMMA5MajorELSQ_0EEENSO_ISQ_LSQ_1EEENSO_INSP_7ScaleInELST_0EEESU_EEEEEENS4_6LayoutISC_NS5_IJNSA_ILi0EEESY_SY_EEEEENS5_IJNS4_10UnderscoreES11_S11_EEEEENS4_13SM90_TMA_LOADENS4_14ComposedLayoutINS4_7SwizzleILi3ELi4ELi3EEENS4_18smem_ptr_flag_bitsILi8EEENSX_INS5_IJNSA_ILi8EEESF_EEENS5_IJSF_SB_EEEEEEEvNS4_8identityES14_NS15_IS17_S19_NSX_INS5_IJSF_S1A_EEENS5_IJSB_SF_EEEEEEEvS1F_EENS_8epilogue10collective18CollectiveEpilogueINS1L_23Sm100TmaWarpSpecializedILi2ELi2ELi32ELb0ELb0EEEJSG_NS5_IJNSX_ISE_SB_EES1Q_EEESH_SI_SH_SI_NS1L_6fusion15FusionCallbacksIS1P_NS1S_17LinearCombinationISH_fSH_fLNS_15FloatRoundStyleE2EEESG_S1R_JEEENS4_5SM1004TMEM4LOAD26SM100_TMEM_LOAD_16dp32b32xES14_NS15_INS16_ILi2ELi4ELi3EEES19_NSX_INS5_IJS1A_SE_EEENS5_IJSE_SB_EEEEEEENS4_39AutoVectorizingCopyWithAssumedAlignmentILi128EEENS4_14SM90_TMA_STOREES26_S28_S28_EEEvvEEEEvNT_6ParamsE)
        /*0044*/ 	.word	0x00000000
.L_29:


//--------------------- .nv.compat                --------------------------
	.section	.nv.compat,"",@"SHT_CUDA_COMPAT_INFO"
	.align	4
        /*0000*/ 	.byte	0x02, 0x09, 0x01, 0x00, 0x02, 0x02, 0x02, 0x00, 0x02, 0x05, 0x05, 0x00, 0x03, 0x07, 0x01, 0x01
        /*0010*/ 	.byte	0x02, 0x03, 0x01, 0x00, 0x02, 0x06, 0x01, 0x00, 0x04, 0x0b, 0x08, 0x00, 0x09, 0x00, 0x00, 0x00
        /*0020*/ 	.byte	0x00, 0x00, 0x00, 0x00


//--------------------- .nv.info._ZN7cutlass13device_kernelINS_4gemm6kernel13GemmUniversalIN4cute5tupleIJiiiiEEENS1_10collective13CollectiveMmaINS1_35MainloopSm100TmaUmmaWarpSpecializedILi8ELi2ELi4ENS5_IJNS4_1CILi1EEESB_SB_EEEEENS5_IJNSA_ILi64EEENSA_ILi128EEESF_EEENS_12float_e4m3_tENS5_IJlSB_lEEESH_NS5_IJSB_llEEENS4_8TiledMMAINS4_8MMA_AtomIJNS4_10MMA_TraitsINS4_19SM100_MMA_F8F6F4_SSEJSH_SH_fSE_SF_NS4_17integral_constantINS4_4UMMA5MajorELSQ_0EEENSO_ISQ_LSQ_1EEENSO_INSP_7ScaleInELST_0EEESU_EEEEEENS4_6LayoutISC_NS5_IJNSA_ILi0EEESY_SY_EEEEENS5_IJNS4_10UnderscoreES11_S11_EEEEENS4_13SM90_TMA_LOADENS4_14ComposedLayoutINS4_7SwizzleILi3ELi4ELi3EEENS4_18smem_ptr_flag_bitsILi8EEENSX_INS5_IJNSA_ILi8EEESF_EEENS5_IJSF_SB_EEEEEEEvNS4_8identityES14_NS15_IS17_S19_NSX_INS5_IJSF_S1A_EEENS5_IJSB_SF_EEEEEEEvS1F_EENS_8epilogue10collective18CollectiveEpilogueINS1L_23Sm100TmaWarpSpecializedILi2ELi2ELi32ELb0ELb0EEEJSG_NS5_IJNSX_ISE_SB_EES1Q_EEESH_SI_SH_SI_NS1L_6fusion15FusionCallbacksIS1P_NS1S_17LinearCombinationISH_fSH_fLNS_15FloatRoundStyleE2EEESG_S1R_JEEENS4_5SM1004TMEM4LOAD26SM100_TMEM_LOAD_16dp32b32xES14_NS15_INS16_ILi2ELi4ELi3EEES19_NSX_INS5_IJS1A_SE_EEENS5_IJSE_SB_EEEEEEENS4_39AutoVectorizingCopyWithAssumedAlignmentILi128EEENS4_14SM90_TMA_STOREES26_S28_S28_EEEvvEEEEvNT_6ParamsE --------------------------
	.section	.nv.info._ZN7cutlass13device_kernelINS_4gemm6kernel13GemmUniversalIN4cute5tupleIJiiiiEEENS1_10collective13CollectiveMmaINS1_35MainloopSm100TmaUmmaWarpSpecializedILi8ELi2ELi4ENS5_IJNS4_1CILi1EEESB_SB_EEEEENS5_IJNSA_ILi64EEENSA_ILi128EEESF_EEENS_12float_e4m3_tENS5_IJlSB_lEEESH_NS5_IJSB_llEEENS4_8TiledMMAINS4_8MMA_AtomIJNS4_10MMA_TraitsINS4_19SM100_MMA_F8F6F4_SSEJSH_SH_fSE_SF_NS4_17integral_constantINS4_4UMMA5MajorELSQ_0EEENSO_ISQ_LSQ_1EEENSO_INSP_7ScaleInELST_0EEESU_EEEEEENS4_6LayoutISC_NS5_IJNSA_ILi0EEESY_SY_EEEEENS5_IJNS4_10UnderscoreES11_S11_EEEEENS4_13SM90_TMA_LOADENS4_14ComposedLayoutINS4_7SwizzleILi3ELi4ELi3EEENS4_18smem_ptr_flag_bitsILi8EEENSX_INS5_IJNSA_ILi8EEESF_EEENS5_IJSF_SB_EEEEEEEvNS4_8identityES14_NS15_IS17_S19_NSX_INS5_IJSF_S1A_EEENS5_IJSB_SF_EEEEEEEvS1F_EENS_8epilogue10collective18CollectiveEpilogueINS1L_23Sm100TmaWarpSpecializedILi2ELi2ELi32ELb0ELb0EEEJSG_NS5_IJNSX_ISE_SB_EES1Q_EEESH_SI_SH_SI_NS1L_6fusion15FusionCallbacksIS1P_NS1S_17LinearCombinationISH_fSH_fLNS_15FloatRoundStyleE2EEESG_S1R_JEEENS4_5SM1004TMEM4LOAD26SM100_TMEM_LOAD_16dp32b32xES14_NS15_INS16_ILi2ELi4ELi3EEES19_NSX_INS5_IJS1A_SE_EEENS5_IJSE_SB_EEEEEEENS4_39AutoVectorizingCopyWithAssumedAlignmentILi128EEENS4_14SM90_TMA_STOREES26_S28_S28_EEEvvEEEEvNT_6ParamsE,"",@"SHT_CUDA_INFO"
	.sectionflags	@""
	.align	4


	//----- nvinfo : EIATTR_CUDA_API_VERSION
	.align		4
        /*0000*/ 	.byte	0x04, 0x37
        /*0002*/ 	.short	(.L_31 - .L_30)
.L_30:
        /*0004*/ 	.word	0x00000082


	//----- nvinfo : EIATTR_KPARAM_INFO
	.align		4
.L_31:
        /*0008*/ 	.byte	0x04, 0x17
        /*000a*/ 	.short	(.L_33 - .L_32)
.L_32:
        /*000c*/ 	.word	0x00000000
        /*0010*/ 	.short	0x0000
        /*0012*/ 	.short	0x0000
        /*0014*/ 	.byte	0x00, 0xf0, 0x01, 0x20


	//----- nvinfo : EIATTR_AT_ENTRY_FRAGMENTS
	.align		4
.L_33:
        /*0018*/ 	.byte	0x04, 0x4f
        /*001a*/ 	.short	(.L_35 - .L_34)


	//   ....[0]....
.L_34:
        /*001c*/ 	.word	0x00000006


	//----- nvinfo : EIATTR_RESERVED_SMEM_USED
	.align		4
.L_35:
        /*0020*/ 	.byte	0x01, 0x41
	.zero		2


	//----- nvinfo : EIATTR_SPARSE_MMA_MASK
	.align		4
        /*0024*/ 	.byte	0x03, 0x50
        /*0026*/ 	.short	0x0000


	//----- nvinfo : EIATTR_TCGEN05_1CTA_USED
	.align		4
        /*0028*/ 	.byte	0x01, 0x51
	.zero		2


	//----- nvinfo : EIATTR_MAXREG_COUNT
	.align		4
        /*002c*/ 	.byte	0x03, 0x1b
        /*002e*/ 	.short	0x00ff


	//----- nvinfo : EIATTR_NUM_BARRIERS
	.align		4
        /*0030*/ 	.byte	0x02, 0x4c
        /*0032*/ 	.byte	0x07
	.zero		1


	//----- nvinfo : EIATTR_EXTERNS
	.align		4
        /*0034*/ 	.byte	0x04, 0x0f
        /*0036*/ 	.short	(.L_37 - .L_36)


	//   ....[0]....
	.align		4
.L_36:
        /*0038*/ 	.word	index@(__assertfail)


	//----- nvinfo : EIATTR_MERCURY_ISA_VERSION
	.align		4
.L_37:
        /*003c*/ 	.byte	0x03, 0x5f
        /*003e*/ 	.short	0x0101


	//----- nvinfo : EIATTR_INT_WARP_WIDE_INSTR_OFFSETS
	.align		4
        /*0040*/ 	.byte	0x04, 0x31
        /*0042*/ 	.short	(.L_39 - .L_38)


	//   ....[0]....
.L_38:
        /*0044*/ 	.word	0x00001e30


	//   ....[1]....
        /*0048*/ 	.word	0x00003b10


	//   ....[2]....
        /*004c*/ 	.word	0x00003b30


	//   ....[3]....
        /*0050*/ 	.word	0x00003b60


	//   ....[4]....
        /*0054*/ 	.word	0x00004490


	//   ....[5]....
        /*0058*/ 	.word	0x00004500


	//   ....[6]....
        /*005c*/ 	.word	0x000046e0


	//   ....[7]....
        /*0060*/ 	.word	0x00004840


	//----- nvinfo : EIATTR_COOP_GROUP_MASK_REGIDS
	.align		4
.L_39:
        /*0064*/ 	.byte	0x04, 0x29
        /*0066*/ 	.short	(.L_41 - .L_40)


	//   ....[0]....
.L_40:
        /*0068*/ 	.word	0xffffffff


	//   ....[1]....
        /*006c*/ 	.word	0xffffffff


	//   ....[2]....
        /*0070*/ 	.word	0xffffffff


	//   ....[3]....
        /*0074*/ 	.word	0xffffffff


	//   ....[4]....
        /*0078*/ 	.word	0xffffffff


	//   ....[5]....
        /*007c*/ 	.word	0xffffffff


	//   ....[6]....
        /*0080*/ 	.word	0xffffffff


	//   ....[7]....
        /*0084*/ 	.word	0xffffffff


	//   ....[8]....
        /*0088*/ 	.word	0xffffffff


	//   ....[9]....
        /*008c*/ 	.word	0xffffffff


	//   ....[10]....
        /*0090*/ 	.word	0xffffffff


	//   ....[11]....
        /*0094*/ 	.word	0xffffffff


	//   ....[12]....
        /*0098*/ 	.word	0xffffffff


	//----- nvinfo : EIATTR_COOP_GROUP_INSTR_OFFSETS
	.align		4
.L_41:
        /*009c*/ 	.byte	0x04, 0x28
        /*009e*/ 	.short	(.L_43 - .L_42)


	//   ....[0]....
.L_42:
        /*00a0*/ 	.word	0x00000090


	//   ....[1]....
        /*00a4*/ 	.word	0x000004d0


	//   ....[2]....
        /*00a8*/ 	.word	0x000006c0


	//   ....[3]....
        /*00ac*/ 	.word	0x00000820


	//   ....[4]....
        /*00b0*/ 	.word	0x00000920


	//   ....[5]....
        /*00b4*/ 	.word	0x00000a90


	//   ....[6]....
        /*00b8*/ 	.word	0x00000c30


	//   ....[7]....
        /*00bc*/ 	.word	0x00001d10


	//   ....[8]....
        /*00c0*/ 	.word	0x00002d30


	//   ....[9]....
        /*00c4*/ 	.word	0x00002f40


	//   ....[10]....
        /*00c8*/ 	.word	0x00002f70


	//   ....[11]....
        /*00cc*/ 	.word	0x000039f0


	//   ....[12]....
        /*00d0*/ 	.word	0x00003c20


	//----- nvinfo : EIATTR_VRC_CTA_INIT_COUNT
	.align		4
.L_43:
        /*00d4*/ 	.byte	0x02, 0x4a
        /*00d6*/ 	.byte	0x80
	.zero		1


	//----- nvinfo : EIATTR_SYSCALL_OFFSETS
	.align		4
        /*00d8*/ 	.byte	0x04, 0x46
        /*00da*/ 	.short	(.L_45 - .L_44)


	//   ....[0]....
.L_44:
        /*00dc*/ 	.word	0x00005280


	//   ....[1]....
        /*00e0*/ 	.word	0x000053c0


	//   ....[2]....
        /*00e4*/ 	.word	0x00005bc0


	//   ....[3]....
        /*00e8*/ 	.word	0x00006950


	//----- nvinfo : EIATTR_MBARRIER_INSTR_OFFSETS
	.align		4
.L_45:
        /*00ec*/ 	.byte	0x04, 0x39
        /*00ee*/ 	.short	(.L_47 - .L_46)


	//   ....[0]....
.L_46:
        /*00f0*/ 	.word	0x000005b0
        /*00f4*/ 	.word	0x000000ff
        /*00f8*/ 	.word	0x00000000
        /*00fc*/ 	.short	0x0100
        /*00fe*/ 	.byte	0x05
	.zero		1


	//   ....[1]....
        /*0100*/ 	.word	0x000005c0
        /*0104*/ 	.word	0x000000ff
        /*0108*/ 	.word	0x00000040
        /*010c*/ 	.short	0x0100
        /*010e*/ 	.byte	0x05
	.zero		1


	//   ....[2]....
        /*0110*/ 	.word	0x000005d0
        /*0114*/ 	.word	0x000000ff
        /*0118*/ 	.word	0x00000008
        /*011c*/ 	.short	0x0100
        /*011e*/ 	.byte	0x05
	.zero		1


	//   ....[3]....
        /*0120*/ 	.word	0x000005e0
        /*0124*/ 	.word	0x000000ff
        /*0128*/ 	.word	0x00000048
        /*012c*/ 	.short	0x0100
        /*012e*/ 	.byte	0x05
	.zero		1


	//   ....[4]....
        /*0130*/ 	.word	0x000005f0
        /*0134*/ 	.word	0x000000ff
        /*0138*/ 	.word	0x00000010
        /*013c*/ 	.short	0x0100
        /*013e*/ 	.byte	0x05
	.zero		1


	//   ....[5]....
        /*0140*/ 	.word	0x00000600
        /*0144*/ 	.word	0x000000ff
        /*0148*/ 	.word	0x00000050
        /*014c*/ 	.short	0x0100
        /*014e*/ 	.byte	0x05
	.zero		1


	//   ....[6]....
        /*0150*/ 	.word	0x00000610
        /*0154*/ 	.word	0x000000ff
        /*0158*/ 	.word	0x00000018
        /*015c*/ 	.short	0x0100
        /*015e*/ 	.byte	0x05
	.zero		1


	//   ....[7]....
        /*0160*/ 	.word	0x00000620
        /*0164*/ 	.word	0x000000ff
        /*0168*/ 	.word	0x00000058
        /*016c*/ 	.short	0x0100
        /*016e*/ 	.byte	0x05
	.zero		1


	//   ....[8]....
        /*0170*/ 	.word	0x00000630
        /*0174*/ 	.word	0x000000ff
        /*0178*/ 	.word	0x00000020
        /*017c*/ 	.short	0x0100
        /*017e*/ 	.byte	0x05
	.zero		1


	//   ....[9]....
        /*0180*/ 	.word	0x00000640
        /*0184*/ 	.word	0x000000ff
        /*0188*/ 	.word	0x00000060
        /*018c*/ 	.short	0x0100
        /*018e*/ 	.byte	0x05
	.zero		1


	//   ....[10]....
        /*0190*/ 	.word	0x00000650
        /*0194*/ 	.word	0x000000ff
        /*0198*/ 	.word	0x00000028
        /*019c*/ 	.short	0x0100
        /*019e*/ 	.byte	0x05
	.zero		1


	//   ....[11]....
        /*01a0*/ 	.word	0x00000660
        /*01a4*/ 	.word	0x000000ff
        /*01a8*/ 	.word	0x00000068
        /*01ac*/ 	.short	0x0100
        /*01ae*/ 	.byte	0x05
	.zero		1


	//   ....[12]....
        /*01b0*/ 	.word	0x00000670
        /*01b4*/ 	.word	0x000000ff
        /*01b8*/ 	.word	0x00000030
        /*01bc*/ 	.short	0x0100
        /*01be*/ 	.byte	0x05
	.zero		1


	//   ....[13]....
        /*01c0*/ 	.word	0x00000680
        /*01c4*/ 	.word	0x000000ff
        /*01c8*/ 	.word	0x00000070
        /*01cc*/ 	.short	0x0100
        /*01ce*/ 	.byte	0x05
	.zero		1


	//   ....[14]....
        /*01d0*/ 	.word	0x00000690
        /*01d4*/ 	.word	0x000000ff
        /*01d8*/ 	.word	0x00000038
        /*01dc*/ 	.short	0x0100
        /*01de*/ 	.byte	0x05
	.zero		1


	//   ....[15]....
        /*01e0*/ 	.word	0x000006a0
        /*01e4*/ 	.word	0x000000ff
        /*01e8*/ 	.word	0x00000078
        /*01ec*/ 	.short	0x0100
        /*01ee*/ 	.byte	0x05
	.zero		1


	//   ....[16]....
        /*01f0*/ 	.word	0x000007d0
        /*01f4*/ 	.word	0x000000ff
        /*01f8*/ 	.word	0x00000080
        /*01fc*/ 	.short	0x0100
        /*01fe*/ 	.byte	0x07
	.zero		1


	//   ....[17]....
        /*0200*/ 	.word	0x000007e0
        /*0204*/ 	.word	0x000000ff
        /*0208*/ 	.word	0x00000090
        /*020c*/ 	.short	0x0100
        /*020e*/ 	.byte	0x07
	.zero		1


	//   ....[18]....
        /*0210*/ 	.word	0x000007f0
        /*0214*/ 	.word	0x000000ff
        /*0218*/ 	.word	0x00000088
        /*021c*/ 	.short	0x0100
        /*021e*/ 	.byte	0x07
	.zero		1


	//   ....[19]....
        /*0220*/ 	.word	0x00000800
        /*0224*/ 	.word	0x000000ff
        /*0228*/ 	.word	0x00000098
        /*022c*/ 	.short	0x0100
        /*022e*/ 	.byte	0x07
	.zero		1


	//   ....[20]....
        /*0230*/ 	.word	0x000008f0
        /*0234*/ 	.word	0x000000ff
        /*0238*/ 	.word	0x000000a0
        /*023c*/ 	.short	0x0100
        /*023e*/ 	.byte	0x05
	.zero		1


	//   ....[21]....
        /*0240*/ 	.word	0x00000900
        /*0244*/ 	.word	0x000000ff
        /*0248*/ 	.word	0x000000a8
        /*024c*/ 	.short	0x0100
        /*024e*/ 	.byte	0x05
	.zero		1


	//   ....[22]....
        /*0250*/ 	.word	0x00000a40
        /*0254*/ 	.word	0x000000ff
        /*0258*/ 	.word	0x000000b0
        /*025c*/ 	.short	0x0100
        /*025e*/ 	.byte	0x05
	.zero		1


	//   ....[23]....
        /*0260*/ 	.word	0x00000a50
        /*0264*/ 	.word	0x000000ff
        /*0268*/ 	.word	0x000000c0
        /*026c*/ 	.short	0x0100
        /*026e*/ 	.byte	0x05
	.zero		1


	//   ....[24]....
        /*0270*/ 	.word	0x00000a60
        /*0274*/ 	.word	0x000000ff
        /*0278*/ 	.word	0x000000b8
        /*027c*/ 	.short	0x0100
        /*027e*/ 	.byte	0x05
	.zero		1


	//   ....[25]....
        /*0280*/ 	.word	0x00000a70
        /*0284*/ 	.word	0x000000ff
        /*0288*/ 	.word	0x000000c8
        /*028c*/ 	.short	0x0100
        /*028e*/ 	.byte	0x05
	.zero		1


	//   ....[26]....
        /*0290*/ 	.word	0x00000ba0
        /*0294*/ 	.word	0x000000ff
        /*0298*/ 	.word	0x000000d0
        /*029c*/ 	.short	0x0100
        /*029e*/ 	.byte	0x07
	.zero		1


	//   ....[27]....
        /*02a0*/ 	.word	0x00000bb0
        /*02a4*/ 	.word	0x000000ff
        /*02a8*/ 	.word	0x000000f0
        /*02ac*/ 	.short	0x0100
        /*02ae*/ 	.byte	0x07
	.zero		1


	//   ....[28]....
        /*02b0*/ 	.word	0x00000bc0
        /*02b4*/ 	.word	0x000000ff
        /*02b8*/ 	.word	0x000000d8
        /*02bc*/ 	.short	0x0100
        /*02be*/ 	.byte	0x07
	.zero		1


	//   ....[29]....
        /*02c0*/ 	.word	0x00000bd0
        /*02c4*/ 	.word	0x000000ff
        /*02c8*/ 	.word	0x000000f8
        /*02cc*/ 	.short	0x0100
        /*02ce*/ 	.byte	0x07
	.zero		1


	//   ....[30]....
        /*02d0*/ 	.word	0x00000be0
        /*02d4*/ 	.word	0x000000ff
        /*02d8*/ 	.word	0x000000e0
        /*02dc*/ 	.short	0x0100
        /*02de*/ 	.byte	0x07
	.zero		1


	//   ....[31]....
        /*02e0*/ 	.word	0x00000bf0
        /*02e4*/ 	.word	0x000000ff
        /*02e8*/ 	.word	0x00000100
        /*02ec*/ 	.short	0x0100
        /*02ee*/ 	.byte	0x07
	.zero		1


	//   ....[32]....
        /*02f0*/ 	.word	0x00000c00
        /*02f4*/ 	.word	0x000000ff
        /*02f8*/ 	.word	0x000000e8
        /*02fc*/ 	.short	0x0100
        /*02fe*/ 	.byte	0x07
	.zero		1


	//   ....[33]....
        /*0300*/ 	.word	0x00000c10
        /*0304*/ 	.word	0x000000ff
        /*0308*/ 	.word	0x00000108
        /*030c*/ 	.short	0x0100
        /*030e*/ 	.byte	0x07
	.zero		1


	//   ....[34]....
        /*0310*/ 	.word	0x00000d00
        /*0314*/ 	.word	0x000000ff
        /*0318*/ 	.word	0x00000110
        /*031c*/ 	.short	0x0100
        /*031e*/ 	.byte	0x05
	.zero		1


	//   ....[35]....
        /*0320*/ 	.word	0x00000d10
        /*0324*/ 	.word	0x000000ff
        /*0328*/ 	.word	0x00000120
        /*032c*/ 	.short	0x0100
        /*032e*/ 	.byte	0x05
	.zero		1


	//   ....[36]....
        /*0330*/ 	.word	0x00000d20
        /*0334*/ 	.word	0x000000ff
        /*0338*/ 	.word	0x00000118
        /*033c*/ 	.short	0x0100
        /*033e*/ 	.byte	0x05
	.zero		1


	//   ....[37]....
        /*0340*/ 	.word	0x00000d30
        /*0344*/ 	.word	0x000000ff
        /*0348*/ 	.word	0x00000128
        /*034c*/ 	.short	0x0100
        /*034e*/ 	.byte	0x05
	.zero		1


	//   ....[38]....
        /*0350*/ 	.word	0x00001610
        /*0354*/ 	.word	0x00000003
        /*0358*/ 	.word	0x00000120
        /*035c*/ 	.short	0x010a
        /*035e*/ 	.byte	0xff
	.zero		1


	//   ....[39]....
        /*0360*/ 	.word	0x00001640
        /*0364*/ 	.word	0x00000003
        /*0368*/ 	.word	0x00000110
        /*036c*/ 	.short	0x0101
        /*036e*/ 	.byte	0xff
	.zero		1


	//   ....[40]....
        /*0370*/ 	.word	0x00001710
        /*0374*/ 	.word	0x000000ff
        /*0378*/ 	.word	0x00000040
        /*037c*/ 	.short	0x010a
        /*037e*/ 	.byte	0x08
	.zero		1


	//   ....[41]....
        /*0380*/ 	.word	0x000017b0
        /*0384*/ 	.word	0x000000ff
        /*0388*/ 	.word	0x00000040
        /*038c*/ 	.short	0x010a
        /*038e*/ 	.byte	0x21
	.zero		1


	//   ....[42]....
        /*0390*/ 	.word	0x00001900
        /*0394*/ 	.word	0x000000ff
        /*0398*/ 	.word	0x00000040
        /*039c*/ 	.short	0x010a
        /*039e*/ 	.byte	0x08
	.zero		1


	//   ....[43]....
        /*03a0*/ 	.word	0x00001a10
        /*03a4*/ 	.word	0x000000ff
        /*03a8*/ 	.word	0x000000a8
        /*03ac*/ 	.short	0x0101
        /*03ae*/ 	.byte	0x04
	.zero		1


	//   ....[44]....
        /*03b0*/ 	.word	0x00001a30
        /*03b4*/ 	.word	0x000000ff
        /*03b8*/ 	.word	0x00000040
        /*03bc*/ 	.short	0x010a
        /*03be*/ 	.byte	0x08
	.zero		1


	//   ....[45]....
        /*03c0*/ 	.word	0x00001ab0
        /*03c4*/ 	.word	0x000000ff
        /*03c8*/ 	.word	0x00000040
        /*03cc*/ 	.short	0x010a
        /*03ce*/ 	.byte	0x11
	.zero		1


	//   ....[46]....
        /*03d0*/ 	.word	0x00001c00
        /*03d4*/ 	.word	0x000000ff
        /*03d8*/ 	.word	0x00000040
        /*03dc*/ 	.short	0x010a
        /*03de*/ 	.byte	0x08
	.zero		1


	//   ....[47]....
        /*03e0*/ 	.word	0x00001d40
        /*03e4*/ 	.word	0x00000002
        /*03e8*/ 	.word	0x000000b0
        /*03ec*/ 	.short	0x010a
        /*03ee*/ 	.byte	0xff
	.zero		1


	//   ....[48]....
        /*03f0*/ 	.word	0x00001e00
        /*03f4*/ 	.word	0x00000002
        /*03f8*/ 	.word	0x00000000
        /*03fc*/ 	.short	0x0101
        /*03fe*/ 	.byte	0xff
	.zero		1


	//   ....[49]....
        /*0400*/ 	.word	0x00002360
        /*0404*/ 	.word	0x000000ff
        /*0408*/ 	.word	0x00000000
        /*040c*/ 	.short	0x010a
        /*040e*/ 	.byte	0x05
	.zero		1


	//   ....[50]....
        /*0410*/ 	.word	0x000023f0
        /*0414*/ 	.word	0x000000ff
        /*0418*/ 	.word	0x00000000
        /*041c*/ 	.short	0x010a
        /*041e*/ 	.byte	0x05
	.zero		1


	//   ....[51]....
        /*0420*/ 	.word	0x00002480
        /*0424*/ 	.word	0x000000ff
        /*0428*/ 	.word	0x00000000
        /*042c*/ 	.short	0x010a
        /*042e*/ 	.byte	0x05
	.zero		1


	//   ....[52]....
        /*0430*/ 	.word	0x00002510
        /*0434*/ 	.word	0x000000ff
        /*0438*/ 	.word	0x00000000
        /*043c*/ 	.short	0x010a
        /*043e*/ 	.byte	0x05
	.zero		1


	//   ....[53]....
        /*0440*/ 	.word	0x000025a0
        /*0444*/ 	.word	0x000000ff
        /*0448*/ 	.word	0x00000000
        /*044c*/ 	.short	0x010a
        /*044e*/ 	.byte	0x05
	.zero		1


	//   ....[54]....
        /*0450*/ 	.word	0x00002630
        /*0454*/ 	.word	0x000000ff
        /*0458*/ 	.word	0x00000000
        /*045c*/ 	.short	0x010a
        /*045e*/ 	.byte	0x05
	.zero		1


	//   ....[55]....
        /*0460*/ 	.word	0x000026c0
        /*0464*/ 	.word	0x000000ff
        /*0468*/ 	.word	0x00000000
        /*046c*/ 	.short	0x010a
        /*046e*/ 	.byte	0x05
	.zero		1


	//   ....[56]....
        /*0470*/ 	.word	0x00002760
        /*0474*/ 	.word	0x00000000
        /*0478*/ 	.word	0x00000000
        /*047c*/ 	.short	0x010a
        /*047e*/ 	.byte	0xff
	.zero		1


	//   ....[57]....
        /*0480*/ 	.word	0x00002880
        /*0484*/ 	.word	0x00000000
        /*0488*/ 	.word	0x00000110
        /*048c*/ 	.short	0x010a
        /*048e*/ 	.byte	0xff
	.zero		1


	//   ....[58]....
        /*0490*/ 	.word	0x000028e0
        /*0494*/ 	.word	0x00000004
        /*0498*/ 	.word	0x00000000
        /*049c*/ 	.short	0x0101
        /*049e*/ 	.byte	0xff
	.zero		1


	//   ....[59]....
        /*04a0*/ 	.word	0x00002900
        /*04a4*/ 	.word	0x000000ff
        /*04a8*/ 	.word	0x000000c0
        /*04ac*/ 	.short	0x010a
        /*04ae*/ 	.byte	0x05
	.zero		1


	//   ....[60]....
        /*04b0*/ 	.word	0x00002a20
        /*04b4*/ 	.word	0x00000000
        /*04b8*/ 	.word	0x000000b0
        /*04bc*/ 	.short	0x010a
        /*04be*/ 	.byte	0xff
	.zero		1


	//   ....[61]....
        /*04c0*/ 	.word	0x00002b30
        /*04c4*/ 	.word	0x00000000
        /*04c8*/ 	.word	0x00000000
        /*04cc*/ 	.short	0x0101
        /*04ce*/ 	.byte	0xff
	.zero		1


	//   ....[62]....
        /*04d0*/ 	.word	0x00002bc0
        /*04d4*/ 	.word	0x000000ff
        /*04d8*/ 	.word	0x000000c0
        /*04dc*/ 	.short	0x0106
        /*04de*/ 	.byte	0x05
	.zero		1


	//   ....[63]....
        /*04e0*/ 	.word	0x00002be0
        /*04e4*/ 	.word	0x000000ff
        /*04e8*/ 	.word	0x000000c0
        /*04ec*/ 	.short	0x010a
        /*04ee*/ 	.byte	0x05
	.zero		1


	//   ....[64]....
        /*04f0*/ 	.word	0x00002c70
        /*04f4*/ 	.word	0x000000ff
        /*04f8*/ 	.word	0x000000c0
        /*04fc*/ 	.short	0x0106
        /*04fe*/ 	.byte	0x04
	.zero		1


	//   ....[65]....
        /*0500*/ 	.word	0x00002cb0
        /*0504*/ 	.word	0x00000000
        /*0508*/ 	.word	0x000000c0
        /*050c*/ 	.short	0x010a
        /*050e*/ 	.byte	0xff
	.zero		1


	//   ....[66]....
        /*0510*/ 	.word	0x000031e0
        /*0514*/ 	.word	0x00000000
        /*0518*/ 	.word	0x000000b0
        /*051c*/ 	.short	0x010a
        /*051e*/ 	.byte	0xff
	.zero		1


	//   ....[67]....
        /*0520*/ 	.word	0x000032e0
        /*0524*/ 	.word	0x00000003
        /*0528*/ 	.word	0x00000000
        /*052c*/ 	.short	0x0101
        /*052e*/ 	.byte	0xff
	.zero		1


	//   ....[68]....
        /*0530*/ 	.word	0x000032f0
        /*0534*/ 	.word	0x000000ff
        /*0538*/ 	.word	0x00000000
        /*053c*/ 	.short	0x010a
        /*053e*/ 	.byte	0x06
	.zero		1


	//   ....[69]....
        /*0540*/ 	.word	0x00003370
        /*0544*/ 	.word	0x000000ff
        /*0548*/ 	.word	0x000000f0
        /*054c*/ 	.short	0x010a
        /*054e*/ 	.byte	0x07
	.zero		1


	//   ....[70]....
        /*0550*/ 	.word	0x00003450
        /*0554*/ 	.word	0x000000ff
        /*0558*/ 	.word	0x00000000
        /*055c*/ 	.short	0x010a
        /*055e*/ 	.byte	0x06
	.zero		1


	//   ....[71]....
        /*0560*/ 	.word	0x00003580
        /*0564*/ 	.word	0x000000ff
        /*0568*/ 	.word	0x00000000
        /*056c*/ 	.short	0x010a
        /*056e*/ 	.byte	0x1a
	.zero		1


	//   ....[72]....
        /*0570*/ 	.word	0x00003820
        /*0574*/ 	.word	0x000000ff
        /*0578*/ 	.word	0x00000000
        /*057c*/ 	.short	0x010a
        /*057e*/ 	.byte	0x06
	.zero		1


	//   ....[73]....
        /*0580*/ 	.word	0x000038b0
        /*0584*/ 	.word	0x000000ff
        /*0588*/ 	.word	0x00000000
        /*058c*/ 	.short	0x010a
        /*058e*/ 	.byte	0x06
	.zero		1


	//   ....[74]....
        /*0590*/ 	.word	0x00003940
        /*0594*/ 	.word	0x000000ff
        /*0598*/ 	.word	0x00000000
        /*059c*/ 	.short	0x010a
        /*059e*/ 	.byte	0x06
	.zero		1


	//   ....[75]....
        /*05a0*/ 	.word	0x000039d0
        /*05a4*/ 	.word	0x000000ff
        /*05a8*/ 	.word	0x00000000
        /*05ac*/ 	.short	0x010a
        /*05ae*/ 	.byte	0x07
	.zero		1


	//   ....[76]....
        /*05b0*/ 	.word	0x00003e30
        /*05b4*/ 	.word	0x00000000
        /*05b8*/ 	.word	0x000000b0
        /*05bc*/ 	.short	0x010a
        /*05be*/ 	.byte	0xff
	.zero		1


	//   ....[77]....
        /*05c0*/ 	.word	0x00003ef0
        /*05c4*/ 	.word	0x00000000
        /*05c8*/ 	.word	0x00000000
        /*05cc*/ 	.short	0x0101
        /*05ce*/ 	.byte	0xff
	.zero		1


	//   ....[78]....
        /*05d0*/ 	.word	0x00004210
        /*05d4*/ 	.word	0x000000ff
        /*05d8*/ 	.word	0x000000a8
        /*05dc*/ 	.short	0x010a
        /*05de*/ 	.byte	0x07
	.zero		1


	//   ....[79]....
        /*05e0*/ 	.word	0x00004400
        /*05e4*/ 	.word	0x000000ff
        /*05e8*/ 	.word	0x00000090
        /*05ec*/ 	.short	0x010a
        /*05ee*/ 	.byte	0x07
	.zero		1


	//   ....[80]....
        /*05f0*/ 	.word	0x000045d0
        /*05f4*/ 	.word	0x000000ff
        /*05f8*/ 	.word	0x00000080
        /*05fc*/ 	.short	0x010b
        /*05fe*/ 	.byte	0x07
	.zero		1


	//   ....[81]....
        /*0600*/ 	.word	0x00004640
        /*0604*/ 	.word	0x000000ff
        /*0608*/ 	.word	0x00000000
        /*060c*/ 	.short	0x0101
        /*060e*/ 	.byte	0x08
	.zero		1


	//   ....[82]....
        /*0610*/ 	.word	0x00004670
        /*0614*/ 	.word	0x000000ff
        /*0618*/ 	.word	0x00000098
        /*061c*/ 	.short	0x010a
        /*061e*/ 	.byte	0x07
	.zero		1


	//   ....[83]....
        /*0620*/ 	.word	0x00004880
        /*0624*/ 	.word	0x000000ff
        /*0628*/ 	.word	0x00000088
        /*062c*/ 	.short	0x010b
        /*062e*/ 	.byte	0x07
	.zero		1


	//   ....[84]....
        /*0630*/ 	.word	0x000048a0
        /*0634*/ 	.word	0x000000ff
        /*0638*/ 	.word	0x00000000
        /*063c*/ 	.short	0x0101
        /*063e*/ 	.byte	0x0d
	.zero		1


	//   ....[85]....
        /*0640*/ 	.word	0x000048d0
        /*0644*/ 	.word	0x000000ff
        /*0648*/ 	.word	0x00000090
        /*064c*/ 	.short	0x010a
        /*064e*/ 	.byte	0x07
	.zero		1


	//   ....[86]....
        /*0650*/ 	.word	0x00004910
        /*0654*/ 	.word	0x00000000
        /*0658*/ 	.word	0x00000098
        /*065c*/ 	.short	0x010a
        /*065e*/ 	.byte	0xff
	.zero		1


	//   ....[87]....
        /*0660*/ 	.word	0x00004c50
        /*0664*/ 	.word	0x00000000
        /*0668*/ 	.word	0x000000b0
        /*066c*/ 	.short	0x010a
        /*066e*/ 	.byte	0xff
	.zero		1


	//   ....[88]....
        /*0670*/ 	.word	0x00004d60
        /*0674*/ 	.word	0x00000000
        /*0678*/ 	.word	0x00000000
        /*067c*/ 	.short	0x0101
        /*067e*/ 	.byte	0xff
	.zero		1


	//   ....[89]....
        /*0680*/ 	.word	0x000057b0
        /*0684*/ 	.word	0x00000000
        /*0688*/ 	.word	0x00000080
        /*068c*/ 	.short	0x010a
        /*068e*/ 	.byte	0xff
	.zero		1


	//   ....[90]....
        /*0690*/ 	.word	0x00005820
        /*0694*/ 	.word	0x00000071
        /*0698*/ 	.word	0x000000d0
        /*069c*/ 	.short	0x010a
        /*069e*/ 	.byte	0xff
	.zero		1


	//   ....[91]....
        /*06a0*/ 	.word	0x00005900
        /*06a4*/ 	.word	0x00000000
        /*06a8*/ 	.word	0x00000080
        /*06ac*/ 	.short	0x010a
        /*06ae*/ 	.byte	0xff
	.zero		1


	//   ....[92]....
        /*06b0*/ 	.word	0x00005a40
        /*06b4*/ 	.word	0x00000000
        /*06b8*/ 	.word	0x00000000
        /*06bc*/ 	.short	0x0101
        /*06be*/ 	.byte	0xff
	.zero		1


	//   ....[93]....
        /*06c0*/ 	.word	0x00005aa0
        /*06c4*/ 	.word	0x00000071
        /*06c8*/ 	.word	0x000000d0
        /*06cc*/ 	.short	0x010a
        /*06ce*/ 	.byte	0xff
	.zero		1


	//   ....[94]....
        /*06d0*/ 	.word	0x000065f0
        /*06d4*/ 	.word	0x00000020
        /*06d8*/ 	.word	0x00000080
        /*06dc*/ 	.short	0x010a
        /*06de*/ 	.byte	0xff
	.zero		1


	//   ....[95]....
        /*06e0*/ 	.word	0x000066b0
        /*06e4*/ 	.word	0x00000020
        /*06e8*/ 	.word	0x00000080
        /*06ec*/ 	.short	0x010a
        /*06ee*/ 	.byte	0xff
	.zero		1


	//   ....[96]....
        /*06f0*/ 	.word	0x000067d0
        /*06f4*/ 	.word	0x00000003
        /*06f8*/ 	.word	0x00000000
        /*06fc*/ 	.short	0x0101
        /*06fe*/ 	.byte	0xff
	.zero		1


	//   ....[97]....
        /*0700*/ 	.word	0x00006c10
        /*0704*/ 	.word	0x000000ff
        /*0708*/ 	.word	0x00000000
        /*070c*/ 	.short	0x0101
        /*070e*/ 	.byte	0x05
	.zero		1


	//   ....[98]....
        /*0710*/ 	.word	0x00007450
        /*0714*/ 	.word	0x00000003
        /*0718*/ 	.word	0x00000120
        /*071c*/ 	.short	0x010a
        /*071e*/ 	.byte	0xff
	.zero		1


	//   ....[99]....
        /*0720*/ 	.word	0x000074b0
        /*0724*/ 	.word	0x00000002
        /*0728*/ 	.word	0x00000040
        /*072c*/ 	.short	0x010a
        /*072e*/ 	.byte	0xff
	.zero		1


	//   ....[100]....
        /*0730*/ 	.word	0x00007510
        /*0734*/ 	.word	0x00000002
        /*0738*/ 	.word	0x00000040
        /*073c*/ 	.short	0x010a
        /*073e*/ 	.byte	0xff
	.zero		1


	//   ....[101]....
        /*0740*/ 	.word	0x00007560
        /*0744*/ 	.word	0x00000002
        /*0748*/ 	.word	0x000000b0
        /*074c*/ 	.short	0x010a
        /*074e*/ 	.byte	0xff
	.zero		1


	//   ....[102]....
        /*0750*/ 	.word	0x000075c0
        /*0754*/ 	.word	0x00000000
        /*0758*/ 	.word	0x00000000
        /*075c*/ 	.short	0x010a
        /*075e*/ 	.byte	0xff
	.zero		1


	//   ....[103]....
        /*0760*/ 	.word	0x00007620
        /*0764*/ 	.word	0x00000000
        /*0768*/ 	.word	0x00000000
        /*076c*/ 	.short	0x010a
        /*076e*/ 	.byte	0xff
	.zero		1


	//   ....[104]....
        /*0770*/ 	.word	0x00007680
        /*0774*/ 	.word	0x00000000
        /*0778*/ 	.word	0x00000000
        /*077c*/ 	.short	0x010a
        /*077e*/ 	.byte	0xff
	.zero		1


	//   ....[105]....
        /*0780*/ 	.word	0x000076e0
        /*0784*/ 	.word	0x00000000
        /*0788*/ 	.word	0x00000000
        /*078c*/ 	.short	0x010a
        /*078e*/ 	.byte	0xff
	.zero		1


	//   ....[106]....
        /*0790*/ 	.word	0x00007740
        /*0794*/ 	.word	0x00000000
        /*0798*/ 	.word	0x00000000
        /*079c*/ 	.short	0x010a
        /*079e*/ 	.byte	0xff
	.zero		1


	//   ....[107]....
        /*07a0*/ 	.word	0x000077a0
        /*07a4*/ 	.word	0x00000000
        /*07a8*/ 	.word	0x00000000
        /*07ac*/ 	.short	0x010a
        /*07ae*/ 	.byte	0xff
	.zero		1


	//   ....[108]....
        /*07b0*/ 	.word	0x00007800
        /*07b4*/ 	.word	0x00000000
        /*07b8*/ 	.word	0x00000000
        /*07bc*/ 	.short	0x010a
        /*07be*/ 	.byte	0xff
	.zero		1


	//   ....[109]....
        /*07c0*/ 	.word	0x00007850
        /*07c4*/ 	.word	0x00000000
        /*07c8*/ 	.word	0x00000110
        /*07cc*/ 	.short	0x010a
        /*07ce*/ 	.byte	0xff
	.zero		1


	//   ....[110]....
        /*07d0*/ 	.word	0x000078b0
        /*07d4*/ 	.word	0x00000000
        /*07d8*/ 	.word	0x000000c0
        /*07dc*/ 	.short	0x010a
        /*07de*/ 	.byte	0xff
	.zero		1


	//   ....[111]....
        /*07e0*/ 	.word	0x00007900
        /*07e4*/ 	.word	0x00000000
        /*07e8*/ 	.word	0x000000b0
        /*07ec*/ 	.short	0x010a
        /*07ee*/ 	.byte	0xff
	.zero		1


	//   ....[112]....
        /*07f0*/ 	.word	0x00007960
        /*07f4*/ 	.word	0x00000000
        /*07f8*/ 	.word	0x000000c0
        /*07fc*/ 	.short	0x010a
        /*07fe*/ 	.byte	0xff
	.zero		1


	//   ....[113]....
        /*0800*/ 	.word	0x000079b0
        /*0804*/ 	.word	0x00000000
        /*0808*/ 	.word	0x000000b0
        /*080c*/ 	.short	0x010a
        /*080e*/ 	.byte	0xff
	.zero		1


	//   ....[114]....
        /*0810*/ 	.word	0x00007a10
        /*0814*/ 	.word	0x00000003
        /*0818*/ 	.word	0x000000f0
        /*081c*/ 	.short	0x010a
        /*081e*/ 	.byte	0xff
	.zero		1


	//   ....[115]....
        /*0820*/ 	.word	0x00007a70
        /*0824*/ 	.word	0x00000000
        /*0828*/ 	.word	0x00000000
        /*082c*/ 	.short	0x010a
        /*082e*/ 	.byte	0xff
	.zero		1


	//   ....[116]....
        /*0830*/ 	.word	0x00007ad0
        /*0834*/ 	.word	0x00000000
        /*0838*/ 	.word	0x00000000
        /*083c*/ 	.short	0x010a
        /*083e*/ 	.byte	0xff
	.zero		1


	//   ....[117]....
        /*0840*/ 	.word	0x00007b30
        /*0844*/ 	.word	0x00000000
        /*0848*/ 	.word	0x00000000
        /*084c*/ 	.short	0x010a
        /*084e*/ 	.byte	0xff
	.zero		1


	//   ....[118]....
        /*0850*/ 	.word	0x00007b90
        /*0854*/ 	.word	0x00000000
        /*0858*/ 	.word	0x00000000
        /*085c*/ 	.short	0x010a
        /*085e*/ 	.byte	0xff
	.zero		1


	//   ....[119]....
        /*0860*/ 	.word	0x00007bf0
        /*0864*/ 	.word	0x00000000
        /*0868*/ 	.word	0x00000000
        /*086c*/ 	.short	0x010a
        /*086e*/ 	.byte	0xff
	.zero		1


	//   ....[120]....
        /*0870*/ 	.word	0x00007c40
        /*0874*/ 	.word	0x00000000
        /*0878*/ 	.word	0x000000b0
        /*087c*/ 	.short	0x010a
        /*087e*/ 	.byte	0xff
	.zero		1


	//   ....[121]....
        /*0880*/ 	.word	0x00007ca0
        /*0884*/ 	.word	0x00000000
        /*0888*/ 	.word	0x000000a8
        /*088c*/ 	.short	0x010a
        /*088e*/ 	.byte	0xff
	.zero		1


	//   ....[122]....
        /*0890*/ 	.word	0x00007d00
        /*0894*/ 	.word	0x00000003
        /*0898*/ 	.word	0x00000090
        /*089c*/ 	.short	0x010a
        /*089e*/ 	.byte	0xff
	.zero		1


	//   ....[123]....
        /*08a0*/ 	.word	0x00007d60
        /*08a4*/ 	.word	0x00000003
        /*08a8*/ 	.word	0x00000098
        /*08ac*/ 	.short	0x010a
        /*08ae*/ 	.byte	0xff
	.zero		1


	//   ....[124]....
        /*08b0*/ 	.word	0x00007dc0
        /*08b4*/ 	.word	0x00000000
        /*08b8*/ 	.word	0x00000090
        /*08bc*/ 	.short	0x010a
        /*08be*/ 	.byte	0xff
	.zero		1


	//   ....[125]....
        /*08c0*/ 	.word	0x00007e10
        /*08c4*/ 	.word	0x00000000
        /*08c8*/ 	.word	0x000000b0
        /*08cc*/ 	.short	0x010a
        /*08ce*/ 	.byte	0xff
	.zero		1


	//   ....[126]....
        /*08d0*/ 	.word	0x00007e60
        /*08d4*/ 	.word	0x00000000
        /*08d8*/ 	.word	0x00000080
        /*08dc*/ 	.short	0x010a
        /*08de*/ 	.byte	0xff
	.zero		1


	//   ....[127]....
        /*08e0*/ 	.word	0x00007eb0
        /*08e4*/ 	.word	0x00000071
        /*08e8*/ 	.word	0x000000d0
        /*08ec*/ 	.short	0x010a
        /*08ee*/ 	.byte	0xff
	.zero		1


	//   ....[128]....
        /*08f0*/ 	.word	0x00007f00
        /*08f4*/ 	.word	0x00000020
        /*08f8*/ 	.word	0x00000080
        /*08fc*/ 	.short	0x010a
        /*08fe*/ 	.byte	0xff
	.zero		1


	//----- nvinfo : EIATTR_NUM_MBARRIERS
	.align		4
.L_47:
        /*0900*/ 	.byte	0x03, 0x38
        /*0902*/ 	.short	0x0026


	//----- nvinfo : EIATTR_EXIT_INSTR_OFFSETS
	.align		4
        /*0904*/ 	.byte	0x04, 0x1c
        /*0906*/ 	.short	(.L_49 - .L_48)


	//   ....[0]....
.L_48:
        /*0908*/ 	.word	0x00002790


	//   ....[1]....
        /*090c*/ 	.word	0x00002c80


	//   ....[2]....
        /*0910*/ 	.word	0x00002ce0


	//   ....[3]....
        /*0914*/ 	.word	0x00003c30


	//   ....[4]....
        /*0918*/ 	.word	0x00004940


	//   ....[5]....
        /*091c*/ 	.word	0x00004980


	//   ....[6]....
        /*0920*/ 	.word	0x00007440


	//----- nvinfo : EIATTR_MAX_THREADS
	.align		4
.L_49:
        /*0924*/ 	.byte	0x04, 0x05
        /*0926*/ 	.short	(.L_51 - .L_50)
.L_50:
        /*0928*/ 	.word	0x00000100
        /*092c*/ 	.word	0x00000001
        /*0930*/ 	.word	0x00000001


	//----- nvinfo : EIATTR_CRS_STACK_SIZE
	.align		4
.L_51:
        /*0934*/ 	.byte	0x04, 0x1e
        /*0936*/ 	.short	(.L_53 - .L_52)
.L_52:
        /*0938*/ 	.word	0x00000000


	//----- nvinfo : EIATTR_CBANK_PARAM_SIZE
	.align		4
.L_53:
        /*093c*/ 	.byte	0x03, 0x19
        /*093e*/ 	.short	0x0800


	//----- nvinfo : EIATTR_PARAM_CBANK
	.align		4
        /*0940*/ 	.byte	0x04, 0x0a
        /*0942*/ 	.short	(.L_55 - .L_54)
	.align		4
.L_54:
        /*0944*/ 	.word	index@(.nv.constant0._ZN7cutlass13device_kernelINS_4gemm6kernel13GemmUniversalIN4cute5tupleIJiiiiEEENS1_10collective13CollectiveMmaINS1_35MainloopSm100TmaUmmaWarpSpecializedILi8ELi2ELi4ENS5_IJNS4_1CILi1EEESB_SB_EEEEENS5_IJNSA_ILi64EEENSA_ILi128EEESF_EEENS_12float_e4m3_tENS5_IJlSB_lEEESH_NS5_IJSB_llEEENS4_8TiledMMAINS4_8MMA_AtomIJNS4_10MMA_TraitsINS4_19SM100_MMA_F8F6F4_SSEJSH_SH_fSE_SF_NS4_17integral_constantINS4_4UMMA5MajorELSQ_0EEENSO_ISQ_LSQ_1EEENSO_INSP_7ScaleInELST_0EEESU_EEEEEENS4_6LayoutISC_NS5_IJNSA_ILi0EEESY_SY_EEEEENS5_IJNS4_10UnderscoreES11_S11_EEEEENS4_13SM90_TMA_LOADENS4_14ComposedLayoutINS4_7SwizzleILi3ELi4ELi3EEENS4_18smem_ptr_flag_bitsILi8EEENSX_INS5_IJNSA_ILi8EEESF_EEENS5_IJSF_SB_EEEEEEEvNS4_8identityES14_NS15_IS17_S19_NSX_INS5_IJSF_S1A_EEENS5_IJSB_SF_EEEEEEEvS1F_EENS_8epilogue10collective18CollectiveEpilogueINS1L_23Sm100TmaWarpSpecializedILi2ELi2ELi32ELb0ELb0EEEJSG_NS5_IJNSX_ISE_SB_EES1Q_EEESH_SI_SH_SI_NS1L_6fusion15FusionCallbacksIS1P_NS1S_17LinearCombinationISH_fSH_fLNS_15FloatRoundStyleE2EEESG_S1R_JEEENS4_5SM1004TMEM4LOAD26SM100_TMEM_LOAD_16dp32b32xES14_NS15_INS16_ILi2ELi4ELi3EEES19_NSX_INS5_IJS1A_SE_EEENS5_IJSE_SB_EEEEEEENS4_39AutoVectorizingCopyWithAssumedAlignmentILi128EEENS4_14SM90_TMA_STOREES26_S28_S28_EEEvvEEEEvNT_6ParamsE)
        /*0948*/ 	.short	0x0380
        /*094a*/ 	.short	0x0800


	//----- nvinfo : EIATTR_SW_WAR
	.align		4
.L_55:
        /*094c*/ 	.byte	0x04, 0x36
        /*094e*/ 	.short	(.L_57 - .L_56)
.L_56:
        /*0950*/ 	.word	0x00000008
.L_57:


//--------------------- .nv.callgraph             --------------------------
	.section	.nv.callgraph,"",@"SHT_CUDA_CALLGRAPH"
	.align	4
	.sectionentsize	8
	.align		4
        /*0000*/ 	.word	0x00000000
	.align		4
        /*0004*/ 	.word	0xffffffff
	.align		4
        /*0008*/ 	.word	index@(_ZN7cutlass13device_kernelINS_4gemm6kernel13GemmUniversalIN4cute5tupleIJiiiiEEENS1_10collective13CollectiveMmaINS1_35MainloopSm100TmaUmmaWarpSpecializedILi8ELi2ELi4ENS5_IJNS4_1CILi1EEESB_SB_EEEEENS5_IJNSA_ILi64EEENSA_ILi128EEESF_EEENS_12float_e4m3_tENS5_IJlSB_lEEESH_NS5_IJSB_llEEENS4_8TiledMMAINS4_8MMA_AtomIJNS4_10MMA_TraitsINS4_19SM100_MMA_F8F6F4_SSEJSH_SH_fSE_SF_NS4_17integral_constantINS4_4UMMA5MajorELSQ_0EEENSO_ISQ_LSQ_1EEENSO_INSP_7ScaleInELST_0EEESU_EEEEEENS4_6LayoutISC_NS5_IJNSA_ILi0EEESY_SY_EEEEENS5_IJNS4_10UnderscoreES11_S11_EEEEENS4_13SM90_TMA_LOADENS4_14ComposedLayoutINS4_7SwizzleILi3ELi4ELi3EEENS4_18smem_ptr_flag_bitsILi8EEENSX_INS5_IJNSA_ILi8EEESF_EEENS5_IJSF_SB_EEEEEEEvNS4_8identityES14_NS15_IS17_S19_NSX_INS5_IJSF_S1A_EEENS5_IJSB_SF_EEEEEEEvS1F_EENS_8epilogue10collective18CollectiveEpilogueINS1L_23Sm100TmaWarpSpecializedILi2ELi2ELi32ELb0ELb0EEEJSG_NS5_IJNSX_ISE_SB_EES1Q_EEESH_SI_SH_SI_NS1L_6fusion15FusionCallbacksIS1P_NS1S_17LinearCombinationISH_fSH_fLNS_15FloatRoundStyleE2EEESG_S1R_JEEENS4_5SM1004TMEM4LOAD26SM100_TMEM_LOAD_16dp32b32xES14_NS15_INS16_ILi2ELi4ELi3EEES19_NSX_INS5_IJS1A_SE_EEENS5_IJSE_SB_EEEEEEENS4_39AutoVectorizingCopyWithAssumedAlignmentILi128EEENS4_14SM90_TMA_STOREES26_S28_S28_EEEvvEEEEvNT_6ParamsE)
	.align		4
        /*000c*/ 	.word	index@(__assertfail)
	.align		4
        /*0010*/ 	.word	0x00000000
	.align		4
        /*0014*/ 	.word	0xfffffffe
	.align		4
        /*0018*/ 	.word	0x00000000
	.align		4
        /*001c*/ 	.word	0xfffffffd
	.align		4
        /*0020*/ 	.word	0x00000000
	.align		4
        /*0024*/ 	.word	0xfffffffc


//--------------------- .nv.constant4             --------------------------
	.section	.nv.constant4,"a",@progbits
	.align	8
	.align		8
.nv.constant4:
        /*0000*/ 	.dword	__assertfail
	.align		8
        /*0008*/ 	.dword	__unnamed_1
	.align		8
        /*0010*/ 	.dword	__unnamed_2
	.align		8
        /*0018*/ 	.dword	_ZN40_INTERNAL_87c0ecbb_4_k_cu_b19d2bfb_306414cuda3std3__45__cpo5beginE
	.align		8
        /*0020*/ 	.dword	_ZN40_INTERNAL_87c0ecbb_4_k_cu_b19d2bfb_306414cuda3std3__45__cpo3endE
	.align		8
        /*0028*/ 	.dword	_ZN40_INTERNAL_87c0ecbb_4_k_cu_b19d2bfb_306414cuda3std3__45__cpo6cbeginE
	.align		8
        /*0030*/ 	.dword	_ZN40_INTERNAL_87c0ecbb_4_k_cu_b19d2bfb_306414cuda3std3__45__cpo4cendE
	.align		8
        /*0038*/ 	.dword	_ZN40_INTERNAL_87c0ecbb_4_k_cu_b19d2bfb_306414cuda3std3__442_GLOBAL__N__87c0ecbb_4_k_cu_b19d2bfb_306416ignoreE
	.align		8
        /*0040*/ 	.dword	_ZN40_INTERNAL_87c0ecbb_4_k_cu_b19d2bfb_306414cuda3std3__419piecewise_constructE
	.align		8
        /*0048*/ 	.dword	_ZN40_INTERNAL_87c0ecbb_4_k_cu_b19d2bfb_306414cuda3std3__48in_placeE
	.align		8
        /*0050*/ 	.dword	_ZN40_INTERNAL_87c0ecbb_4_k_cu_b19d2bfb_306414cuda3std6ranges3__45__cpo4swapE
	.align		8
        /*0058*/ 	.dword	_ZN40_INTERNAL_87c0ecbb_4_k_cu_b19d2bfb_306414cuda3std6ranges3__45__cpo9iter_moveE
	.align		8
        /*0060*/ 	.dword	_ZN40_INTERNAL_87c0ecbb_4_k_cu_b19d2bfb_306414cute7productE
	.align		8
        /*0068*/ 	.dword	_ZN40_INTERNAL_87c0ecbb_4_k_cu_b19d2bfb_306414cute1_E
	.align		8
        /*0070*/ 	.dword	$str$25
	.align		8
        /*0078*/ 	.dword	$str$26
	.align		8
        /*0080*/ 	.dword	$str$27
	.align		8
        /*0088*/ 	.dword	$str$28


//--------------------- .text._ZN7cutlass13device_kernelINS_4gemm6kernel13GemmUniversalIN4cute5tupleIJiiiiEEENS1_10collective13CollectiveMmaINS1_35MainloopSm100TmaUmmaWarpSpecializedILi8ELi2ELi4ENS5_IJNS4_1CILi1EEESB_SB_EEEEENS5_IJNSA_ILi64EEENSA_ILi128EEESF_EEENS_12float_e4m3_tENS5_IJlSB_lEEESH_NS5_IJSB_llEEENS4_8TiledMMAINS4_8MMA_AtomIJNS4_10MMA_TraitsINS4_19SM100_MMA_F8F6F4_SSEJSH_SH_fSE_SF_NS4_17integral_constantINS4_4UMMA5MajorELSQ_0EEENSO_ISQ_LSQ_1EEENSO_INSP_7ScaleInELST_0EEESU_EEEEEENS4_6LayoutISC_NS5_IJNSA_ILi0EEESY_SY_EEEEENS5_IJNS4_10UnderscoreES11_S11_EEEEENS4_13SM90_TMA_LOADENS4_14ComposedLayoutINS4_7SwizzleILi3ELi4ELi3EEENS4_18smem_ptr_flag_bitsILi8EEENSX_INS5_IJNSA_ILi8EEESF_EEENS5_IJSF_SB_EEEEEEEvNS4_8identityES14_NS15_IS17_S19_NSX_INS5_IJSF_S1A_EEENS5_IJSB_SF_EEEEEEEvS1F_EENS_8epilogue10collective18CollectiveEpilogueINS1L_23Sm100TmaWarpSpecializedILi2ELi2ELi32ELb0ELb0EEEJSG_NS5_IJNSX_ISE_SB_EES1Q_EEESH_SI_SH_SI_NS1L_6fusion15FusionCallbacksIS1P_NS1S_17LinearCombinationISH_fSH_fLNS_15FloatRoundStyleE2EEESG_S1R_JEEENS4_5SM1004TMEM4LOAD26SM100_TMEM_LOAD_16dp32b32xES14_NS15_INS16_ILi2ELi4ELi3EEES19_NSX_INS5_IJS1A_SE_EEENS5_IJSE_SB_EEEEEEENS4_39AutoVectorizingCopyWithAssumedAlignmentILi128EEENS4_14SM90_TMA_STOREES26_S28_S28_EEEvvEEEEvNT_6ParamsE --------------------------
	.section	.text._ZN7cutlass13device_kernelINS_4gemm6kernel13GemmUniversalIN4cute5tupleIJiiiiEEENS1_10collective13CollectiveMmaINS1_35MainloopSm100TmaUmmaWarpSpecializedILi8ELi2ELi4ENS5_IJNS4_1CILi1EEESB_SB_EEEEENS5_IJNSA_ILi64EEENSA_ILi128EEESF_EEENS_12float_e4m3_tENS5_IJlSB_lEEESH_NS5_IJSB_llEEENS4_8TiledMMAINS4_8MMA_AtomIJNS4_10MMA_TraitsINS4_19SM100_MMA_F8F6F4_SSEJSH_SH_fSE_SF_NS4_17integral_constantINS4_4UMMA5MajorELSQ_0EEENSO_ISQ_LSQ_1EEENSO_INSP_7ScaleInELST_0EEESU_EEEEEENS4_6LayoutISC_NS5_IJNSA_ILi0EEESY_SY_EEEEENS5_IJNS4_10UnderscoreES11_S11_EEEEENS4_13SM90_TMA_LOADENS4_14ComposedLayoutINS4_7SwizzleILi3ELi4ELi3EEENS4_18smem_ptr_flag_bitsILi8EEENSX_INS5_IJNSA_ILi8EEESF_EEENS5_IJSF_SB_EEEEEEEvNS4_8identityES14_NS15_IS17_S19_NSX_INS5_IJSF_S1A_EEENS5_IJSB_SF_EEEEEEEvS1F_EENS_8epilogue10collective18CollectiveEpilogueINS1L_23Sm100TmaWarpSpecializedILi2ELi2ELi32ELb0ELb0EEEJSG_NS5_IJNSX_ISE_SB_EES1Q_EEESH_SI_SH_SI_NS1L_6fusion15FusionCallbacksIS1P_NS1S_17LinearCombinationISH_fSH_fLNS_15FloatRoundStyleE2EEESG_S1R_JEEENS4_5SM1004TMEM4LOAD26SM100_TMEM_LOAD_16dp32b32xES14_NS15_INS16_ILi2ELi4ELi3EEES19_NSX_INS5_IJS1A_SE_EEENS5_IJSE_SB_EEEEEEENS4_39AutoVectorizingCopyWithAssumedAlignmentILi128EEENS4_14SM90_TMA_STOREES26_S28_S28_EEEvvEEEEvNT_6ParamsE,"ax",@progbits
	.align	128
.text._ZN7cutlass13device_kernelINS_4gemm6kernel13GemmUniversalIN4cute5tupleIJiiiiEEENS1_10collective13CollectiveMmaINS1_35MainloopSm100TmaUmmaWarpSpecializedILi8ELi2ELi4ENS5_IJNS4_1CILi1EEESB_SB_EEEEENS5_IJNSA_ILi64EEENSA_ILi128EEESF_EEENS_12float_e4m3_tENS5_IJlSB_lEEESH_NS5_IJSB_llEEENS4_8TiledMMAINS4_8MMA_AtomIJNS4_10MMA_TraitsINS4_19SM100_MMA_F8F6F4_SSEJSH_SH_fSE_SF_NS4_17integral_constantINS4_4UMMA5MajorELSQ_0EEENSO_ISQ_LSQ_1EEENSO_INSP_7ScaleInELST_0EEESU_EEEEEENS4_6LayoutISC_NS5_IJNSA_ILi0EEESY_SY_EEEEENS5_IJNS4_10UnderscoreES11_S11_EEEEENS4_13SM90_TMA_LOADENS4_14ComposedLayoutINS4_7SwizzleILi3ELi4ELi3EEENS4_18smem_ptr_flag_bitsILi8EEENSX_INS5_IJNSA_ILi8EEESF_EEENS5_IJSF_SB_EEEEEEEvNS4_8identityES14_NS15_IS17_S19_NSX_INS5_IJSF_S1A_EEENS5_IJSB_SF_EEEEEEEvS1F_EENS_8epilogue10collective18CollectiveEpilogueINS1L_23Sm100TmaWarpSpecializedILi2ELi2ELi32ELb0ELb0EEEJSG_NS5_IJNSX_ISE_SB_EES1Q_EEESH_SI_SH_SI_NS1L_6fusion15FusionCallbacksIS1P_NS1S_17LinearCombinationISH_fSH_fLNS_15FloatRoundStyleE2EEESG_S1R_JEEENS4_5SM1004TMEM4LOAD26SM100_TMEM_LOAD_16dp32b32xES14_NS15_INS16_ILi2ELi4ELi3EEES19_NSX_INS5_IJS1A_SE_EEENS5_IJSE_SB_EEEEEEENS4_39AutoVectorizingCopyWithAssumedAlignmentILi128EEENS4_14SM90_TMA_STOREES26_S28_S28_EEEvvEEEEvNT_6ParamsE:
        .type           _ZN7cutlass13device_kernelINS_4gemm6kernel13GemmUniversalIN4cute5tupleIJiiiiEEENS1_10collective13CollectiveMmaINS1_35MainloopSm100TmaUmmaWarpSpecializedILi8ELi2ELi4ENS5_IJNS4_1CILi1EEESB_SB_EEEEENS5_IJNSA_ILi64EEENSA_ILi128EEESF_EEENS_12float_e4m3_tENS5_IJlSB_lEEESH_NS5_IJSB_llEEENS4_8TiledMMAINS4_8MMA_AtomIJNS4_10MMA_TraitsINS4_19SM100_MMA_F8F6F4_SSEJSH_SH_fSE_SF_NS4_17integral_constantINS4_4UMMA5MajorELSQ_0EEENSO_ISQ_LSQ_1EEENSO_INSP_7ScaleInELST_0EEESU_EEEEEENS4_6LayoutISC_NS5_IJNSA_ILi0EEESY_SY_EEEEENS5_IJNS4_10UnderscoreES11_S11_EEEEENS4_13SM90_TMA_LOADENS4_14ComposedLayoutINS4_7SwizzleILi3ELi4ELi3EEENS4_18smem_ptr_flag_bitsILi8EEENSX_INS5_IJNSA_ILi8EEESF_EEENS5_IJSF_SB_EEEEEEEvNS4_8identityES14_NS15_IS17_S19_NSX_INS5_IJSF_S1A_EEENS5_IJSB_SF_EEEEEEEvS1F_EENS_8epilogue10collective18CollectiveEpilogueINS1L_23Sm100TmaWarpSpecializedILi2ELi2ELi32ELb0ELb0EEEJSG_NS5_IJNSX_ISE_SB_EES1Q_EEESH_SI_SH_SI_NS1L_6fusion15FusionCallbacksIS1P_NS1S_17LinearCombinationISH_fSH_fLNS_15FloatRoundStyleE2EEESG_S1R_JEEENS4_5SM1004TMEM4LOAD26SM100_TMEM_LOAD_16dp32b32xES14_NS15_INS16_ILi2ELi4ELi3EEES19_NSX_INS5_IJS1A_SE_EEENS5_IJSE_SB_EEEEEEENS4_39AutoVectorizingCopyWithAssumedAlignmentILi128EEENS4_14SM90_TMA_STOREES26_S28_S28_EEEvvEEEEvNT_6ParamsE,@function
        .size           _ZN7cutlass13device_kernelINS_4gemm6kernel13GemmUniversalIN4cute5tupleIJiiiiEEENS1_10collective13CollectiveMmaINS1_35MainloopSm100TmaUmmaWarpSpecializedILi8ELi2ELi4ENS5_IJNS4_1CILi1EEESB_SB_EEEEENS5_IJNSA_ILi64EEENSA_ILi128EEESF_EEENS_12float_e4m3_tENS5_IJlSB_lEEESH_NS5_IJSB_llEEENS4_8TiledMMAINS4_8MMA_AtomIJNS4_10MMA_TraitsINS4_19SM100_MMA_F8F6F4_SSEJSH_SH_fSE_SF_NS4_17integral_constantINS4_4UMMA5MajorELSQ_0EEENSO_ISQ_LSQ_1EEENSO_INSP_7ScaleInELST_0EEESU_EEEEEENS4_6LayoutISC_NS5_IJNSA_ILi0EEESY_SY_EEEEENS5_IJNS4_10UnderscoreES11_S11_EEEEENS4_13SM90_TMA_LOADENS4_14ComposedLayoutINS4_7SwizzleILi3ELi4ELi3EEENS4_18smem_ptr_flag_bitsILi8EEENSX_INS5_IJNSA_ILi8EEESF_EEENS5_IJSF_SB_EEEEEEEvNS4_8identityES14_NS15_IS17_S19_NSX_INS5_IJSF_S1A_EEENS5_IJSB_SF_EEEEEEEvS1F_EENS_8epilogue10collective18CollectiveEpilogueINS1L_23Sm100TmaWarpSpecializedILi2ELi2ELi32ELb0ELb0EEEJSG_NS5_IJNSX_ISE_SB_EES1Q_EEESH_SI_SH_SI_NS1L_6fusion15FusionCallbacksIS1P_NS1S_17LinearCombinationISH_fSH_fLNS_15FloatRoundStyleE2EEESG_S1R_JEEENS4_5SM1004TMEM4LOAD26SM100_TMEM_LOAD_16dp32b32xES14_NS15_INS16_ILi2ELi4ELi3EEES19_NSX_INS5_IJS1A_SE_EEENS5_IJSE_SB_EEEEEEENS4_39AutoVectorizingCopyWithAssumedAlignmentILi128EEENS4_14SM90_TMA_STOREES26_S28_S28_EEEvvEEEEvNT_6ParamsE,(.L_x_154 - _ZN7cutlass13device_kernelINS_4gemm6kernel13GemmUniversalIN4cute5tupleIJiiiiEEENS1_10collective13CollectiveMmaINS1_35MainloopSm100TmaUmmaWarpSpecializedILi8ELi2ELi4ENS5_IJNS4_1CILi1EEESB_SB_EEEEENS5_IJNSA_ILi64EEENSA_ILi128EEESF_EEENS_12float_e4m3_tENS5_IJlSB_lEEESH_NS5_IJSB_llEEENS4_8TiledMMAINS4_8MMA_AtomIJNS4_10MMA_TraitsINS4_19SM100_MMA_F8F6F4_SSEJSH_SH_fSE_SF_NS4_17integral_constantINS4_4UMMA5MajorELSQ_0EEENSO_ISQ_LSQ_1EEENSO_INSP_7ScaleInELST_0EEESU_EEEEEENS4_6LayoutISC_NS5_IJNSA_ILi0EEESY_SY_EEEEENS5_IJNS4_10UnderscoreES11_S11_EEEEENS4_13SM90_TMA_LOADENS4_14ComposedLayoutINS4_7SwizzleILi3ELi4ELi3EEENS4_18smem_ptr_flag_bitsILi8EEENSX_INS5_IJNSA_ILi8EEESF_EEENS5_IJSF_SB_EEEEEEEvNS4_8identityES14_NS15_IS17_S19_NSX_INS5_IJSF_S1A_EEENS5_IJSB_SF_EEEEEEEvS1F_EENS_8epilogue10collective18CollectiveEpilogueINS1L_23Sm100TmaWarpSpecializedILi2ELi2ELi32ELb0ELb0EEEJSG_NS5_IJNSX_ISE_SB_EES1Q_EEESH_SI_SH_SI_NS1L_6fusion15FusionCallbacksIS1P_NS1S_17LinearCombinationISH_fSH_fLNS_15FloatRoundStyleE2EEESG_S1R_JEEENS4_5SM1004TMEM4LOAD26SM100_TMEM_LOAD_16dp32b32xES14_NS15_INS16_ILi2ELi4ELi3EEES19_NSX_INS5_IJS1A_SE_EEENS5_IJSE_SB_EEEEEEENS4_39AutoVectorizingCopyWithAssumedAlignmentILi128EEENS4_14SM90_TMA_STOREES26_S28_S28_EEEvvEEEEvNT_6ParamsE)
        .other          _ZN7cutlass13device_kernelINS_4gemm6kernel13GemmUniversalIN4cute5tupleIJiiiiEEENS1_10collective13CollectiveMmaINS1_35MainloopSm100TmaUmmaWarpSpecializedILi8ELi2ELi4ENS5_IJNS4_1CILi1EEESB_SB_EEEEENS5_IJNSA_ILi64EEENSA_ILi128EEESF_EEENS_12float_e4m3_tENS5_IJlSB_lEEESH_NS5_IJSB_llEEENS4_8TiledMMAINS4_8MMA_AtomIJNS4_10MMA_TraitsINS4_19SM100_MMA_F8F6F4_SSEJSH_SH_fSE_SF_NS4_17integral_constantINS4_4UMMA5MajorELSQ_0EEENSO_ISQ_LSQ_1EEENSO_INSP_7ScaleInELST_0EEESU_EEEEEENS4_6LayoutISC_NS5_IJNSA_ILi0EEESY_SY_EEEEENS5_IJNS4_10UnderscoreES11_S11_EEEEENS4_13SM90_TMA_LOADENS4_14ComposedLayoutINS4_7SwizzleILi3ELi4ELi3EEENS4_18smem_ptr_flag_bitsILi8EEENSX_INS5_IJNSA_ILi8EEESF_EEENS5_IJSF_SB_EEEEEEEvNS4_8identityES14_NS15_IS17_S19_NSX_INS5_IJSF_S1A_EEENS5_IJSB_SF_EEEEEEEvS1F_EENS_8epilogue10collective18CollectiveEpilogueINS1L_23Sm100TmaWarpSpecializedILi2ELi2ELi32ELb0ELb0EEEJSG_NS5_IJNSX_ISE_SB_EES1Q_EEESH_SI_SH_SI_NS1L_6fusion15FusionCallbacksIS1P_NS1S_17LinearCombinationISH_fSH_fLNS_15FloatRoundStyleE2EEESG_S1R_JEEENS4_5SM1004TMEM4LOAD26SM100_TMEM_LOAD_16dp32b32xES14_NS15_INS16_ILi2ELi4ELi3EEES19_NSX_INS5_IJS1A_SE_EEENS5_IJSE_SB_EEEEEEENS4_39AutoVectorizingCopyWithAssumedAlignmentILi128EEENS4_14SM90_TMA_STOREES26_S28_S28_EEEvvEEEEvNT_6ParamsE,@"STO_CUDA_ENTRY STV_DEFAULT"
_ZN7cutlass13device_kernelINS_4gemm6kernel13GemmUniversalIN4cute5tupleIJiiiiEEENS1_10collective13CollectiveMmaINS1_35MainloopSm100TmaUmmaWarpSpecializedILi8ELi2ELi4ENS5_IJNS4_1CILi1EEESB_SB_EEEEENS5_IJNSA_ILi64EEENSA_ILi128EEESF_EEENS_12float_e4m3_tENS5_IJlSB_lEEESH_NS5_IJSB_llEEENS4_8TiledMMAINS4_8MMA_AtomIJNS4_10MMA_TraitsINS4_19SM100_MMA_F8F6F4_SSEJSH_SH_fSE_SF_NS4_17integral_constantINS4_4UMMA5MajorELSQ_0EEENSO_ISQ_LSQ_1EEENSO_INSP_7ScaleInELST_0EEESU_EEEEEENS4_6LayoutISC_NS5_IJNSA_ILi0EEESY_SY_EEEEENS5_IJNS4_10UnderscoreES11_S11_EEEEENS4_13SM90_TMA_LOADENS4_14ComposedLayoutINS4_7SwizzleILi3ELi4ELi3EEENS4_18smem_ptr_flag_bitsILi8EEENSX_INS5_IJNSA_ILi8EEESF_EEENS5_IJSF_SB_EEEEEEEvNS4_8identityES14_NS15_IS17_S19_NSX_INS5_IJSF_S1A_EEENS5_IJSB_SF_EEEEEEEvS1F_EENS_8epilogue10collective18CollectiveEpilogueINS1L_23Sm100TmaWarpSpecializedILi2ELi2ELi32ELb0ELb0EEEJSG_NS5_IJNSX_ISE_SB_EES1Q_EEESH_SI_SH_SI_NS1L_6fusion15FusionCallbacksIS1P_NS1S_17LinearCombinationISH_fSH_fLNS_15FloatRoundStyleE2EEESG_S1R_JEEENS4_5SM1004TMEM4LOAD26SM100_TMEM_LOAD_16dp32b32xES14_NS15_INS16_ILi2ELi4ELi3EEES19_NSX_INS5_IJS1A_SE_EEENS5_IJSE_SB_EEEEEEENS4_39AutoVectorizingCopyWithAssumedAlignmentILi128EEENS4_14SM90_TMA_STOREES26_S28_S28_EEEvvEEEEvNT_6ParamsE:
[----:B------:R-:W1:Y:S01]  /*0000*/  LDC R1, c[0x0][0x37c] ;  /* 0x0000df00ff017b82 */ /* 0x000e620000000800 */
[----:B------:R-:W2:Y:S01]  /*0010*/  S2R R108, SR_TID.X ;  /* 0x00000000006c7919 */ /* 0x000ea20000002100 */
[----:B------:R-:W3:Y:S01]  /*0020*/  LDCU.64 UR4, c[0x0][0x890] ;  /* 0x00011200ff0477ac */ /* 0x000ee20008000a00 */
[----:B------:R-:W-:Y:S02]  /*0030*/  PRMT R95, RZ, 0x7610, R95 ;  /* 0x00007610ff5f7816 */ /* 0x000fe4000000005f */
[----:B------:R-:W-:Y:S01]  /*0040*/  ELECT P5, URZ, PT ;  /* 0x0000000000ff782f */ /* 0x000fe200038a0000 */
[----:B------:R-:W4:Y:S01]  /*0050*/  LDCU.64 UR46, c[0x0][0x358] ;  /* 0x00006b00ff2e77ac */ /* 0x000f220008000a00 */
[----:B---3--:R-:W-:-:S04]  /*0060*/  UISETP.NE.U32.AND UP0, UPT, UR4, URZ, UPT ;  /* 0x000000ff0400728c */ /* 0x008fc8000bf05070 */
[----:B------:R-:W-:Y:S01]  /*0070*/  UISETP.NE.AND.EX UP0, UPT, UR5, URZ, UPT, UP0 ;  /* 0x000000ff0500728c */ /* 0x000fe2000bf05300 */
[----:B--2---:R-:W-:-:S05]  /*0080*/  SHF.R.U32.HI R101, RZ, 0x5, R108 ;  /* 0x00000005ff657819 */ /* 0x004fca000001166c */
[----:B------:R-:W2:Y:S02]  /*0090*/  SHFL.IDX PT, R0, R101, RZ, 0x1f ;  /* 0x00001fff65007589 */ /* 0x000ea400000e0000 */
[----:B--2---:R-:W-:Y:S01]  /*00a0*/  R2UR UR8, R0 ;  /* 0x00000000000872ca */ /* 0x004fe200000e0000 */
[----:B-1--4-:R-:W-:-:S14]  /*00b0*/  BRA.U UP0, `(.L_x_0) ;  /* 0x00000001002c7547 */ /* 0x012fdc000b800000 */
[----:B------:R-:W1:Y:S02]  /*00c0*/  LDCU.64 UR6, c[0x0][0x888] ;  /* 0x00011100ff0677ac */ /* 0x000e640008000a00 */
[----:B-1----:R-:W-:-:S04]  /*00d0*/  UISETP.NE.U32.AND UP0, UPT, UR6, URZ, UPT ;  /* 0x000000ff0600728c */ /* 0x002fc8000bf05070 */
[----:B------:R-:W-:-:S09]  /*00e0*/  UISETP.NE.AND.EX UP0, UPT, UR7, URZ, UPT, UP0 ;  /* 0x000000ff0700728c */ /* 0x000fd2000bf05300 */
[----:B------:R-:W-:Y:S05]  /*00f0*/  BRA.U !UP0, `(.L_x_1) ;  /* 0x0000000108107547 */ /* 0x000fea000b800000 */
[----:B------:R-:W1:Y:S02]  /*0100*/  LDC.64 R2, c[0x0][0x888] ;  /* 0x00022200ff027b82 */ /* 0x000e640000000a00 */
[----:B-1----:R1:W5:Y:S01]  /*0110*/  LDG.E R49, desc[UR46][R2.64] ;  /* 0x0000002e02317981 */ /* 0x002362000c1e1900 */
[----:B------:R-:W-:Y:S01]  /*0120*/  HFMA2 R95, -RZ, RZ, 0, 5.9604644775390625e-08 ;  /* 0x00000001ff5f7431 */ /* 0x000fe200000001ff */
[----:B------:R-:W-:Y:S05]  /*0130*/  BRA `(.L_x_0) ;  /* 0x00000000000c7947 */ /* 0x000fea0003800000 */
.L_x_1:
[----:B------:R-:W1:Y:S01]  /*0140*/  LDCU UR6, c[0x0][0x880] ;  /* 0x00011000ff0677ac */ /* 0x000e620008000800 */
[----:B------:R-:W-:Y:S01]  /*0150*/  HFMA2 R95, -RZ, RZ, 0, 5.9604644775390625e-08 ;  /* 0x00000001ff5f7431 */ /* 0x000fe200000001ff */
[----:B-1----:R-:W-:-:S07]  /*0160*/  MOV R49, UR6 ;  /* 0x0000000600317c02 */ /* 0x002fce0008000f00 */
.L_x_0:
[----:B------:R-:W2:Y:S02]  /*0170*/  LDCU.64 UR6, c[0x0][0x8b0] ;  /* 0x00011600ff0677ac */ /* 0x000ea40008000a00 */
[----:B--2---:R-:W-:-:S04]  /*0180*/  UISETP.NE.U32.AND UP0, UPT, UR6, URZ, UPT ;  /* 0x000000ff0600728c */ /* 0x004fc8000bf05070 */
[----:B------:R-:W-:-:S09]  /*0190*/  UISETP.NE.AND.EX UP0, UPT, UR7, URZ, UPT, UP0 ;  /* 0x000000ff0700728c */ /* 0x000fd2000bf05300 */
[----:B------:R-:W-:Y:S05]  /*01a0*/  BRA.U UP0, `(.L_x_2) ;  /* 0x0000000100247547 */ /* 0x000fea000b800000 */
[----:B------:R-:W2:Y:S02]  /*01b0*/  LDCU.64 UR6, c[0x0][0x8a8] ;  /* 0x00011500ff0677ac */ /* 0x000ea40008000a00 */
[----:B--2---:R-:W-:-:S04]  /*01c0*/  UISETP.NE.U32.AND UP0, UPT, UR6, URZ, UPT ;  /* 0x000000ff0600728c */ /* 0x004fc8000bf05070 */
[----:B------:R-:W-:-:S09]  /*01d0*/  UISETP.NE.AND.EX UP0, UPT, UR7, URZ, UPT, UP0 ;  /* 0x000000ff0700728c */ /* 0x000fd2000bf05300 */
[----:B------:R-:W-:Y:S05]  /*01e0*/  BRA.U !UP0, `(.L_x_3) ;  /* 0x00000001080c7547 */ /* 0x000fea000b800000 */
[----:B-1----:R-:W1:Y:S02]  /*01f0*/  LDC.64 R2, c[0x0][0x8a8] ;  /* 0x00022a00ff027b82 */ /* 0x002e640000000a00 */
[----:B-1----:R2:W5:Y:S01]  /*0200*/  LDG.E R47, desc[UR46][R2.64] ;  /* 0x0000002e022f7981 */ /* 0x002562000c1e1900 */
[----:B------:R-:W-:Y:S05]  /*0210*/  BRA `(.L_x_2) ;  /* 0x0000000000087947 */ /* 0x000fea0003800000 */
.L_x_3:
[----:B------:R-:W2:Y:S02]  /*0220*/  LDCU UR6, c[0x0][0x8a0] ;  /* 0x00011400ff0677ac */ /* 0x000ea40008000800 */
[----:B--2---:R-:W-:Y:S02]  /*0230*/  MOV R47, UR6 ;  /* 0x00000006002f7c02 */ /* 0x004fe40008000f00 */
.L_x_2:
[----:B------:R-:W-:Y:S01]  /*0240*/  IMAD.U32 R0, RZ, RZ, UR8 ;  /* 0x00000008ff007e24 */ /* 0x000fe2000f8e00ff */
[----:B------:R-:W-:Y:S04]  /*0250*/  BSSY.RECONVERGENT B0, `(.L_x_4) ;  /* 0x000000c000007945 */ /* 0x000fe80003800200 */
[C---:B------:R-:W-:Y:S02]  /*0260*/  ISETP.NE.OR P1, PT, R0.reuse, 0x1, !P5 ;  /* 0x000000010000780c */ /* 0x040fe40006f25670 */
[----:B------:R-:W-:-:S11]  /*0270*/  ISETP.NE.OR P0, PT, R0, 0x3, !P5 ;  /* 0x000000030000780c */ /* 0x000fd60006f05670 */
[----:B------:R-:W-:Y:S05]  /*0280*/  @P1 BRA `(.L_x_5) ;  /* 0x0000000000201947 */ /* 0x000fea0003800000 */
[----:B------:R-:W3:Y:S02]  /*0290*/  LDCU.64 UR6, c[0x0][0x348] ;  /* 0x00006900ff0677ac */ /* 0x000ee40008000a00 */
[----:B---3--:R-:W-:Y:S02]  /*02a0*/  UIADD3 UR10, UP1, UPT, UR6, 0x80, URZ ;  /* 0x00000080060a7890 */ /* 0x008fe4000ff3e0ff */
[----:B------:R-:W-:Y:S02]  /*02b0*/  UIADD3 UR6, UP0, UPT, UR6, 0x180, URZ ;  /* 0x0000018006067890 */ /* 0x000fe4000ff1e0ff */
[----:B------:R-:W-:Y:S02]  /*02c0*/  UIADD3.X UR11, UPT, UPT, URZ, UR7, URZ, UP1, !UPT ;  /* 0x00000007ff0b7290 */ /* 0x000fe40008ffe4ff */
[----:B------:R-:W-:-:S07]  /*02d0*/  UIADD3.X UR7, UPT, UPT, URZ, UR7, URZ, UP0, !UPT ;  /* 0x00000007ff077290 */ /* 0x000fce00087fe4ff */
[----:B------:R3:W-:Y:S02]  /*02e0*/  UTMACCTL.PF [UR10] ;  /* 0x000000000a0079b9 */ /* 0x0007e40008040000 */
[----:B------:R3:W-:Y:S02]  /*02f0*/  UTMACCTL.PF [UR6] ;  /* 0x00000000060079b9 */ /* 0x0007e40008040000 */
[----:B---3--:R-:W-:Y:S01]  /*0300*/  NOP ;  /* 0x0000000000007918 */ /* 0x008fe20000000000 */
.L_x_5:
[----:B------:R-:W-:Y:S05]  /*0310*/  BSYNC.RECONVERGENT B0 ;  /* 0x0000000000007941 */ /* 0x000fea0003800200 */
.L_x_4:
[----:B------:R-:W-:Y:S04]  /*0320*/  BSSY.RECONVERGENT B0, `(.L_x_6) ;  /* 0x000000a000007945 */ /* 0x000fe80003800200 */
        /* <DEDUP_REMOVED lines=9> */
.L_x_7:
[----:B------:R-:W-:Y:S05]  /*03c0*/  BSYNC.RECONVERGENT B0 ;  /* 0x0000000000007941 */ /* 0x000fea0003800200 */
.L_x_6:
[----:B------:R-:W3:Y:S01]  /*03d0*/  LDCU.64 UR6, c[0x0][0x888] ;  /* 0x00011100ff0677ac */ /* 0x000ee20008000a00 */
[----:B------:R-:W-:Y:S02]  /*03e0*/  UISETP.EQ.U32.AND UP1, UPT, UR4, URZ, UPT ;  /* 0x000000ff0400728c */ /* 0x000fe4000bf22070 */
[----:B------:R-:W-:Y:S02]  /*03f0*/  UPLOP3.LUT UP2, UPT, UPT, UPT, UPT, 0x80, 0x8 ;  /* 0x000000000008789c */ /* 0x000fe40003f4f070 */
[----:B---3--:R-:W-:-:S04]  /*0400*/  UISETP.NE.U32.AND UP0, UPT, UR6, URZ, UPT ;  /* 0x000000ff0600728c */ /* 0x008fc8000bf05070 */
[----:B------:R-:W-:-:S04]  /*0410*/  UISETP.NE.AND.EX UP0, UPT, UR7, URZ, UPT, UP0 ;  /* 0x000000ff0700728c */ /* 0x000fc8000bf05300 */
[----:B------:R-:W-:-:S04]  /*0420*/  UISETP.EQ.OR.EX UP3, UPT, UR5, URZ, !UP0, UP1 ;  /* 0x000000ff0500728c */ /* 0x000fc8000c762710 */
[----:B------:R-:W-:-:S05]  /*0430*/  UP2UR UR50, UPR, URZ, 0x8 ;  /* 0x00000008ff327883 */ /* 0x000fca0008000000 */
[----:B------:R-:W-:Y:S07]  /*0440*/  BRA.U !UP3, `(.L_x_8) ;  /* 0x000000010b207547 */ /* 0x000fee000b800000 */
[----:B------:R-:W-:Y:S01]  /*0450*/  UISETP.NE.U32.AND UP2, UPT, UR4, URZ, UPT ;  /* 0x000000ff0400728c */ /* 0x000fe2000bf45070 */
[----:B-----5:R-:W-:Y:S01]  /*0460*/  FSETP.NEU.AND P0, PT, R49, RZ, PT ;  /* 0x000000ff3100720b */ /* 0x020fe20003f0d000 */
[----:B------:R-:W-:Y:S02]  /*0470*/  USEL UR4, URZ, 0xffffffff, UP0 ;  /* 0xffffffffff047887 */ /* 0x000fe40008000000 */
[----:B------:R-:W-:-:S10]  /*0480*/  UISETP.NE.AND.EX UP2, UPT, UR5, URZ, UPT, UP2 ;  /* 0x000000ff0500728c */ /* 0x000fd4000bf45320 */
[----:B------:R-:W-:Y:S01]  /*0490*/  VOTEU.ANY UP1, P0 ;  /* 0x0000000000ff7886 */ /* 0x000fe20000020100 */
[----:B------:R-:W-:-:S04]  /*04a0*/  @!UP2 USEL UR4, URZ, 0xffffffff, UP1 ;  /* 0xffffffffff04a887 */ /* 0x000fc80008800000 */
[----:B------:R-:W-:-:S04]  /*04b0*/  ULOP3.LUT UR4, UR4, 0x1, URZ, 0xc0, !UPT ;  /* 0x0000000104047892 */ /* 0x000fc8000f8ec0ff */
[----:B------:R-:W-:-:S11]  /*04c0*/  UISETP.NE.U32.AND UP2, UPT, UR4, 0x1, UPT ;  /* 0x000000010400788c */ /* 0x000fd6000bf45070 */
.L_x_8:
[----:B-12---:R-:W1:Y:S01]  /*04d0*/  SHFL.IDX PT, R2, R101, RZ, 0x1f ;  /* 0x00001fff65027589 */ /* 0x006e6200000e0000 */
[----:B------:R-:W-:-:S04]  /*04e0*/  UISETP.NE.AND UP1, UPT, UR8, 0x2, UPT ;  /* 0x000000020800788c */ /* 0x000fc8000bf25270 */
[----:B------:R-:W-:Y:S01]  /*04f0*/  USEL UR6, URZ, 0x1, UP1 ;  /* 0x00000001ff067887 */ /* 0x000fe20008800000 */
[----:B-1----:R-:W-:-:S13]  /*0500*/  ISETP.NE.AND P0, PT, R2, RZ, PT ;  /* 0x000000ff0200720c */ /* 0x002fda0003f05270 */
[----:B------:R-:W-:Y:S05]  /*0510*/  @P0 BRA `(.L_x_9) ;  /* 0x0000000000680947 */ /* 0x000fea0003800000 */
[----:B------:R-:W1:Y:S01]  /*0520*/  S2UR UR5, SR_CgaCtaId ;  /* 0x00000000000579c3 */ /* 0x000e620000008800 */
[----:B------:R-:W-:Y:S01]  /*0530*/  UMOV UR7, 0x400 ;  /* 0x0000040000077882 */ /* 0x000fe20000000000 */
[----:B------:R-:W-:Y:S01]  /*0540*/  UMOV UR4, 0x1 ;  /* 0x0000000100047882 */ /* 0x000fe20000000000 */
[----:B------:R-:W-:Y:S01]  /*0550*/  ELECT P0, URZ, PT ;  /* 0x0000000000ff782f */ /* 0x000fe20003800000 */
[----:B------:R-:W-:-:S04]  /*0560*/  UIADD3 UR10, UPT, UPT, -UR4, 0x100000, URZ ;  /* 0x00100000040a7890 */ /* 0x000fc8000fffe1ff */
[----:B------:R-:W-:Y:S02]  /*0570*/  USHF.L.U32 UR11, UR10, 0xb, URZ ;  /* 0x0000000b0a0b7899 */ /* 0x000fe400080006ff */
[----:B------:R-:W-:Y:S02]  /*0580*/  USHF.L.U32 UR10, UR10, 0x1, URZ ;  /* 0x000000010a0a7899 */ /* 0x000fe400080006ff */
[----:B-1----:R-:W-:Y:S01]  /*0590*/  ULEA UR5, UR5, UR7, 0x18 ;  /* 0x0000000705057291 */ /* 0x002fe2000f8ec0ff */
[----:B------:R-:W1:Y:S11]  /*05a0*/  FENCE.VIEW.ASYNC.S ;  /* 0x00000000000073c6 */ /* 0x000e760000000000 */
[----:B-1----:R1:W2:Y:S01]  /*05b0*/  SYNCS.EXCH.64 URZ, [UR5], UR10 ;  /* 0x0000000a05ff75b2 */ /* 0x0022a20008000100 */
[----:B------:R1:W3:Y:S01]  /*05c0*/  SYNCS.EXCH.64 URZ, [UR5+0x40], UR10 ;  /* 0x0000400a05ff75b2 */ /* 0x0002e20008000100 */
[----:B------:R1:W4:Y:S01]  /*05d0*/  SYNCS.EXCH.64 URZ, [UR5+0x8], UR10 ;  /* 0x0000080a05ff75b2 */ /* 0x0003220008000100 */
[----:B------:R1:W1:Y:S01]  /*05e0*/  SYNCS.EXCH.64 URZ, [UR5+0x48], UR10 ;  /* 0x0000480a05ff75b2 */ /* 0x0002620008000100 */
        /* <DEDUP_REMOVED lines=12> */
[----:B------:R-:W-:Y:S01]  /*06b0*/  NOP ;  /* 0x0000000000007918 */ /* 0x000fe20000000000 */
.L_x_9:
[----:B------:R-:W2:Y:S01]  /*06c0*/  SHFL.IDX PT, R2, R101, RZ, 0x1f ;  /* 0x00001fff65027589 */ /* 0x000ea200000e0000 */
[----:B------:R-:W-:Y:S01]  /*06d0*/  NOP ;  /* 0x0000000000007918 */ /* 0x000fe20000000000 */
[----:B--2---:R-:W-:-:S13]  /*06e0*/  ISETP.NE.AND P0, PT, R2, 0x1, PT ;  /* 0x000000010200780c */ /* 0x004fda0003f05270 */
[----:B------:R-:W-:Y:S05]  /*06f0*/  @P0 BRA `(.L_x_10) ;  /* 0x0000000000480947 */ /* 0x000fea0003800000 */
[----:B------:R-:W2:Y:S01]  /*0700*/  S2UR UR7, SR_CgaCtaId ;  /* 0x00000000000779c3 */ /* 0x000ea20000008800 */
[----:B------:R-:W-:Y:S01]  /*0710*/  UMOV UR9, 0x400 ;  /* 0x0000040000097882 */ /* 0x000fe20000000000 */
[----:B-1----:R-:W-:Y:S01]  /*0720*/  UMOV UR5, 0x20 ;  /* 0x0000002000057882 */ /* 0x002fe20000000000 */
[----:B------:R-:W-:Y:S01]  /*0730*/  UMOV UR4, 0x80 ;  /* 0x0000008000047882 */ /* 0x000fe20000000000 */
[----:B------:R-:W-:-:S04]  /*0740*/  UIADD3 UR10, UPT, UPT, -UR5, 0x100000, URZ ;  /* 0x00100000050a7890 */ /* 0x000fc8000fffe1ff */
[----:B------:R-:W-:Y:S02]  /*0750*/  USHF.L.U32 UR11, UR10, 0xb, URZ ;  /* 0x0000000b0a0b7899 */ /* 0x000fe400080006ff */
[----:B------:R-:W-:Y:S02]  /*0760*/  USHF.L.U32 UR10, UR10, 0x1, URZ ;  /* 0x000000010a0a7899 */ /* 0x000fe400080006ff */
[----:B------:R-:W-:-:S04]  /*0770*/  UIADD3 UR4, UPT, UPT, -UR4, 0x100000, URZ ;  /* 0x0010000004047890 */ /* 0x000fc8000fffe1ff */
[----:B------:R-:W-:Y:S02]  /*0780*/  USHF.L.U32 UR5, UR4, 0xb, URZ ;  /* 0x0000000b04057899 */ /* 0x000fe400080006ff */
[----:B------:R-:W-:Y:S01]  /*0790*/  USHF.L.U32 UR4, UR4, 0x1, URZ ;  /* 0x0000000104047899 */ /* 0x000fe200080006ff */
[----:B------:R-:W-:Y:S01]  /*07a0*/  ELECT P0, URZ, PT ;  /* 0x0000000000ff782f */ /* 0x000fe20003800000 */
[----:B--2---:R-:W-:Y:S01]  /*07b0*/  ULEA UR7, UR7, UR9, 0x18 ;  /* 0x0000000907077291 */ /* 0x004fe2000f8ec0ff */
[----:B------:R-:W1:Y:S11]  /*07c0*/  FENCE.VIEW.ASYNC.S ;  /* 0x00000000000073c6 */ /* 0x000e760000000000 */
[----:B-1----:R2:W1:Y:S01]  /*07d0*/  SYNCS.EXCH.64 URZ, [UR7+0x80], UR10 ;  /* 0x0000800a07ff75b2 */ /* 0x0024620008000100 */
[----:B------:R2:W1:Y:S01]  /*07e0*/  SYNCS.EXCH.64 URZ, [UR7+0x90], UR4 ;  /* 0x0000900407ff75b2 */ /* 0x0004620008000100 */
[----:B------:R2:W1:Y:S01]  /*07f0*/  SYNCS.EXCH.64 URZ, [UR7+0x88], UR10 ;  /* 0x0000880a07ff75b2 */ /* 0x0004620008000100 */
[----:B------:R2:W1:Y:S02]  /*0800*/  SYNCS.EXCH.64 URZ, [UR7+0x98], UR4 ;  /* 0x0000980407ff75b2 */ /* 0x0004640008000100 */
[----:B--2---:R-:W-:Y:S01]  /*0810*/  NOP ;  /* 0x0000000000007918 */ /* 0x004fe20000000000 */
.L_x_10:
[----:B------:R-:W2:Y:S01]  /*0820*/  SHFL.IDX PT, R2, R101, RZ, 0x1f ;  /* 0x00001fff65027589 */ /* 0x000ea200000e0000 */
[----:B------:R-:W-:Y:S01]  /*0830*/  NOP ;  /* 0x0000000000007918 */ /* 0x000fe20000000000 */
[----:B--2---:R-:W-:-:S13]  /*0840*/  ISETP.NE.AND P0, PT, R2, 0x3, PT ;  /* 0x000000030200780c */ /* 0x004fda0003f05270 */
[----:B------:R-:W-:Y:S05]  /*0850*/  @P0 BRA `(.L_x_11) ;  /* 0x0000000000300947 */ /* 0x000fea0003800000 */
[----:B-1----:R-:W1:Y:S01]  /*0860*/  S2UR UR5, SR_CgaCtaId ;  /* 0x00000000000579c3 */ /* 0x002e620000008800 */
        /* <DEDUP_REMOVED lines=8> */
[----:B-1----:R2:W1:Y:S01]  /*08f0*/  SYNCS.EXCH.64 URZ, [UR5+0xa0], UR10 ;  /* 0x0000a00a05ff75b2 */ /* 0x0024620008000100 */
[----:B------:R2:W1:Y:S02]  /*0900*/  SYNCS.EXCH.64 URZ, [UR5+0xa8], UR10 ;  /* 0x0000a80a05ff75b2 */ /* 0x0004640008000100 */
[----:B--2---:R-:W-:Y:S01]  /*0910*/  NOP ;  /* 0x0000000000007918 */ /* 0x004fe20000000000 */
.L_x_11:
[----:B------:R-:W2:Y:S01]  /*0920*/  SHFL.IDX PT, R2, R101, RZ, 0x1f ;  /* 0x00001fff65027589 */ /* 0x000ea200000e0000 */
[----:B------:R-:W-:Y:S01]  /*0930*/  NOP ;  /* 0x0000000000007918 */ /* 0x000fe20000000000 */
[----:B--2---:R-:W-:-:S13]  /*0940*/  ISETP.NE.AND P0, PT, R2, 0x4, PT ;  /* 0x000000040200780c */ /* 0x004fda0003f05270 */
[----:B------:R-:W-:Y:S05]  /*0950*/  @P0 BRA `(.L_x_12) ;  /* 0x00000000004c0947 */ /* 0x000fea0003800000 */
[----:B-1----:R-:W1:Y:S01]  /*0960*/  S2UR UR5, SR_CgaCtaId ;  /* 0x00000000000579c3 */ /* 0x002e620000008800 */
[----:B------:R-:W-:Y:S01]  /*0970*/  UMOV UR9, 0x100 ;  /* 0x0000010000097882 */ /* 0x000fe20000000000 */
[----:B------:R-:W-:Y:S01]  /*0980*/  UMOV UR7, 0x400 ;  /* 0x0000040000077882 */ /* 0x000fe20000000000 */
[----:B------:R-:W-:Y:S01]  /*0990*/  USEL UR9, UR9, 0xe0, UP2 ;  /* 0x000000e009097887 */ /* 0x000fe20009000000 */
[----:B------:R-:W-:Y:S01]  /*09a0*/  UMOV UR4, 0x1 ;  /* 0x0000000100047882 */ /* 0x000fe20000000000 */
[----:B------:R-:W-:Y:S01]  /*09b0*/  ELECT P0, URZ, PT ;  /* 0x0000000000ff782f */ /* 0x000fe20003800000 */
[----:B------:R-:W-:-:S04]  /*09c0*/  UIADD3 UR10, UPT, UPT, -UR4, 0x100000, URZ ;  /* 0x00100000040a7890 */ /* 0x000fc8000fffe1ff */
[----:B------:R-:W-:Y:S02]  /*09d0*/  USHF.L.U32 UR11, UR10, 0xb, URZ ;  /* 0x0000000b0a0b7899 */ /* 0x000fe400080006ff */
[----:B------:R-:W-:Y:S02]  /*09e0*/  USHF.L.U32 UR10, UR10, 0x1, URZ ;  /* 0x000000010a0a7899 */ /* 0x000fe400080006ff */
[----:B------:R-:W-:-:S04]  /*09f0*/  UIADD3 UR12, UPT, UPT, -UR9, 0x100000, URZ ;  /* 0x00100000090c7890 */ /* 0x000fc8000fffe1ff */
[----:B------:R-:W-:Y:S02]  /*0a00*/  USHF.L.U32 UR13, UR12, 0xb, URZ ;  /* 0x0000000b0c0d7899 */ /* 0x000fe400080006ff */
[----:B------:R-:W-:Y:S02]  /*0a10*/  USHF.L.U32 UR12, UR12, 0x1, URZ ;  /* 0x000000010c0c7899 */ /* 0x000fe400080006ff */
[----:B-1----:R-:W-:Y:S01]  /*0a20*/  ULEA UR5, UR5, UR7, 0x18 ;  /* 0x0000000705057291 */ /* 0x002fe2000f8ec0ff */
[----:B------:R-:W1:Y:S11]  /*0a30*/  FENCE.VIEW.ASYNC.S ;  /* 0x00000000000073c6 */ /* 0x000e760000000000 */
[----:B-1----:R2:W1:Y:S01]  /*0a40*/  SYNCS.EXCH.64 URZ, [UR5+0xb0], UR10 ;  /* 0x0000b00a05ff75b2 */ /* 0x0024620008000100 */
[----:B------:R2:W1:Y:S01]  /*0a50*/  SYNCS.EXCH.64 URZ, [UR5+0xc0], UR12 ;  /* 0x0000c00c05ff75b2 */ /* 0x0004620008000100 */
[----:B------:R2:W1:Y:S01]  /*0a60*/  SYNCS.EXCH.64 URZ, [UR5+0xb8], UR10 ;  /* 0x0000b80a05ff75b2 */ /* 0x0004620008000100 */
[----:B------:R2:W1:Y:S02]  /*0a70*/  SYNCS.EXCH.64 URZ, [UR5+0xc8], UR12 ;  /* 0x0000c80c05ff75b2 */ /* 0x0004640008000100 */
[----:B--2---:R-:W-:Y:S01]  /*0a80*/  NOP ;  /* 0x0000000000007918 */ /* 0x004fe20000000000 */
.L_x_12:
        /* <DEDUP_REMOVED lines=20> */
[----:B------:R2:W1:Y:S01]  /*0bd0*/  SYNCS.EXCH.64 URZ, [UR7+0xf8], UR4 ;  /* 0x0000f80407ff75b2 */ /* 0x0004620008000100 */
[----:B------:R2:W1:Y:S01]  /*0be0*/  SYNCS.EXCH.64 URZ, [UR7+0xe0], UR10 ;  /* 0x0000e00a07ff75b2 */ /* 0x0004620008000100 */
[----:B------:R2:W1:Y:S01]  /*0bf0*/  SYNCS.EXCH.64 URZ, [UR7+0x100], UR4 ;  /* 0x0001000407ff75b2 */ /* 0x0004620008000100 */
[----:B------:R2:W1:Y:S01]  /*0c00*/  SYNCS.EXCH.64 URZ, [UR7+0xe8], UR10 ;  /* 0x0000e80a07ff75b2 */ /* 0x0004620008000100 */
[----:B------:R2:W1:Y:S02]  /*0c10*/  SYNCS.EXCH.64 URZ, [UR7+0x108], UR4 ;  /* 0x0001080407ff75b2 */ /* 0x0004640008000100 */
[----:B--2---:R-:W-:Y:S01]  /*0c20*/  NOP ;  /* 0x0000000000007918 */ /* 0x004fe20000000000 */
.L_x_13:
        /* <DEDUP_REMOVED lines=18> */
.L_x_14:
[----:B-1----:R-:W1:Y:S01]  /*0d50*/  S2UR UR5, SR_CTAID.X ;  /* 0x00000000000579c3 */ /* 0x002e620000002500 */
[----:B------:R-:W-:-:S05]  /*0d60*/  CS2R.32 R96, SR_CgaSize ;  /* 0x0000000000607805 */ /* 0x000fca0000008a00 */
[----:B------:R-:W-:-:S05]  /*0d70*/  IMAD R96, R96, -0xa0, RZ ;  /* 0xffffff6060607824 */ /* 0x000fca00078e02ff */
[----:B------:R-:W-:-:S14]  /*0d80*/  R2UR UR9, R96 ;  /* 0x00000000600972ca */ /* 0x000fdc00000e0000 */
[----:B------:R-:W2:Y:S01]  /*0d90*/  LDCU UR9, c[0x0][UR9+0x2b0] ;  /* 0x00005600090977ac */ /* 0x000ea20008000800 */
[----:B------:R-:W-:Y:S01]  /*0da0*/  NOP ;  /* 0x0000000000007918 */ /* 0x000fe20000000000 */
[----:B------:R-:W-:-:S05]  /*0db0*/  CS2R.32 R96, SR_CgaSize ;  /* 0x0000000000607805 */ /* 0x000fca0000008a00 */
[----:B------:R-:W-:-:S05]  /*0dc0*/  IMAD R96, R96, -0xa0, RZ ;  /* 0xffffff6060607824 */ /* 0x000fca00078e02ff */
[----:B------:R-:W-:-:S14]  /*0dd0*/  R2UR UR7, R96 ;  /* 0x00000000600772ca */ /* 0x000fdc00000e0000 */
[----:B------:R-:W3:Y:S01]  /*0de0*/  LDCU UR7, c[0x0][UR7+0x2b4] ;  /* 0x00005680070777ac */ /* 0x000ee20008000800 */
[----:B------:R-:W4:Y:S08]  /*0df0*/  S2UR UR4, SR_CTAID.Y ;  /* 0x00000000000479c3 */ /* 0x000f300000002600 */
[----:B------:R-:W3:Y:S01]  /*0e00*/  LDC R9, c[0x0][0xb24] ;  /* 0x0002c900ff097b82 */ /* 0x000ee20000000800 */
[----:B-1----:R-:W-:-:S02]  /*0e10*/  I2FP.F32.U32 R4, UR5 ;  /* 0x0000000500047c45 */ /* 0x002fc40008201000 */
[----:B------:R-:W-:-:S05]  /*0e20*/  CS2R.32 R5, SR_CgaSize ;  /* 0x0000000000057805 */ /* 0x000fca0000008a00 */
[----:B------:R-:W-:-:S06]  /*0e30*/  IMAD R5, R5, -0xa0, RZ ;  /* 0xffffff6005057824 */ /* 0x000fcc00078e02ff */
[----:B------:R-:W1:Y:S01]  /*0e40*/  LDC R5, c[0x0][R5+0x2a0] ;  /* 0x0000a80005057b82 */ /* 0x000e620000000800 */
[----:B------:R-:W-:Y:S01]  /*0e50*/  MOV R21, UR5 ;  /* 0x0000000500157c02 */ /* 0x000fe20008000f00 */
[----:B--2---:R-:W-:Y:S01]  /*0e60*/  FMUL R4, R4, UR9 ;  /* 0x0000000904047c20 */ /* 0x004fe20008400000 */
[----:B----4-:R-:W-:Y:S02]  /*0e70*/  I2FP.F32.U32 R2, UR4 ;  /* 0x0000000400027c45 */ /* 0x010fe40008201000 */
[----:B------:R-:W-:-:S05]  /*0e80*/  CS2R.32 R3, SR_CgaSize ;  /* 0x0000000000037805 */ /* 0x000fca0000008a00 */
[----:B------:R-:W-:-:S06]  /*0e90*/  IMAD R3, R3, -0xa0, RZ ;  /* 0xffffff6003037824 */ /* 0x000fcc00078e02ff */
[----:B------:R-:W2:Y:S01]  /*0ea0*/  LDC R3, c[0x0][R3+0x2a4] ;  /* 0x0000a90003037b82 */ /* 0x000ea20000000800 */
[----:B------:R-:W4:Y:S01]  /*0eb0*/  F2I.U32.TRUNC.NTZ R96, R4 ;  /* 0x0000000400607305 */ /* 0x000f22000020f000 */
[----:B------:R-:W-:Y:S01]  /*0ec0*/  MOV R20, UR4 ;  /* 0x0000000400147c02 */ /* 0x000fe20008000f00 */
[----:B---3--:R-:W-:-:S05]  /*0ed0*/  FMUL R2, R2, UR7 ;  /* 0x0000000702027c20 */ /* 0x008fca0008400000 */
[----:B------:R-:W-:Y:S01]  /*0ee0*/  BAR.SYNC.DEFER_BLOCKING 0x0 ;  /* 0x0000000000007b1d */ /* 0x000fe20000010000 */
[----:B------:R-:W-:-:S05]  /*0ef0*/  ISETP.GE.AND P0, PT, R9, 0x1, PT ;  /* 0x000000010900780c */ /* 0x000fca0003f06270 */
[----:B------:R-:W3:Y:S02]  /*0f00*/  F2I.U32.TRUNC.NTZ R94, R2 ;  /* 0x00000002005e7305 */ /* 0x000ee4000020f000 */
[----:B------:R-:W2:Y:S01]  /*0f10*/  S2UR UR36, SR_CTAID.Z ;  /* 0x00000000002479c3 */ /* 0x000ea20000002700 */
[----:B----4-:R-:W-:-:S05]  /*0f20*/  IADD3 R96, PT, PT, -R96, RZ, RZ ;  /* 0x000000ff60607210 */ /* 0x010fca0007ffe1ff */
[----:B-1----:R-:W-:Y:S01]  /*0f30*/  IMAD R96, R5, R96, UR5 ;  /* 0x0000000505607e24 */ /* 0x002fe2000f8e0260 */
[----:B---3--:R-:W-:-:S05]  /*0f40*/  IADD3 R94, PT, PT, -R94, RZ, RZ ;  /* 0x000000ff5e5e7210 */ /* 0x008fca0007ffe1ff */
[----:B--2---:R-:W-:Y:S01]  /*0f50*/  IMAD R94, R3, R94, UR4 ;  /* 0x00000004035e7e24 */ /* 0x004fe2000f8e025e */
[----:B------:R-:W-:Y:S06]  /*0f60*/  @!P0 BRA `(.L_x_15) ;  /* 0x0000000000b88947 */ /* 0x000fec0003800000 */
[----:B------:R-:W1:Y:S01]  /*0f70*/  LDC.64 R4, c[0x0][0xb18] ;  /* 0x0002c600ff047b82 */ /* 0x000e620000000a00 */
[----:B------:R-:W-:-:S07]  /*0f80*/  ISETP.NE.AND P0, PT, R9, 0x1, PT ;  /* 0x000000010900780c */ /* 0x000fce0003f05270 */
[----:B------:R-:W2:Y:S08]  /*0f90*/  LDC R10, c[0x0][0xb0c] ;  /* 0x0002c300ff0a7b82 */ /* 0x000eb00000000800 */
[----:B------:R-:W3:Y:S08]  /*0fa0*/  LDC R11, c[0x0][0x370] ;  /* 0x0000dc00ff0b7b82 */ /* 0x000ef00000000800 */
[----:B------:R-:W4:Y:S01]  /*0fb0*/  LDC R12, c[0x0][0x374] ;  /* 0x0000dd00ff0c7b82 */ /* 0x000f220000000800 */
[----:B-1----:R-:W-:-:S07]  /*0fc0*/  ISETP.NE.AND P1, PT, R4, 0x1, PT ;  /* 0x000000010400780c */ /* 0x002fce0003f25270 */
[----:B------:R-:W3:Y:S01]  /*0fd0*/  LDC.64 R6, c[0x0][0xb10] ;  /* 0x0002c400ff067b82 */ /* 0x000ee20000000a00 */
[----:B--2---:R-:W-:-:S07]  /*0fe0*/  ISETP.NE.AND P2, PT, R10, 0x1, PT ;  /* 0x000000010a00780c */ /* 0x004fce0003f45270 */
[----:B------:R-:W1:Y:S08]  /*0ff0*/  LDC R8, c[0x0][0xb20] ;  /* 0x0002c800ff087b82 */ /* 0x000e700000000800 */
[----:B------:R-:W2:Y:S01]  /*1000*/  LDC.64 R2, c[0x0][0xb28] ;  /* 0x0002ca00ff027b82 */ /* 0x000ea20000000a00 */
[----:B----4-:R-:W-:-:S04]  /*1010*/  IMAD.HI.U32 R13, R12, R5, RZ ;  /* 0x000000050c0d7227 */ /* 0x010fc800078e00ff */
[----:B------:R-:W-:-:S04]  /*1020*/  IMAD.HI.U32 R5, R20, R5, RZ ;  /* 0x0000000514057227 */ /* 0x000fc800078e00ff */
[----:B---3--:R-:W-:-:S04]  /*1030*/  IMAD.HI.U32 R14, R11, R6, RZ ;  /* 0x000000060b0e7227 */ /* 0x008fc800078e00ff */
[C---:B------:R-:W-:Y:S01]  /*1040*/  IMAD.HI.U32 R16, R21.reuse, R6, RZ ;  /* 0x0000000615107227 */ /* 0x040fe200078e00ff */
[-C--:B------:R-:W-:Y:S02]  /*1050*/  @P2 SHF.R.U32.HI R11, RZ, R7.reuse, R14 ;  /* 0x00000007ff0b2219 */ /* 0x080fe4000001160e */
[-C--:B-1----:R-:W-:Y:S02]  /*1060*/  @P1 SHF.R.U32.HI R12, RZ, R8.reuse, R13 ;  /* 0x00000008ff0c1219 */ /* 0x082fe4000001160d */
[----:B------:R-:W-:Y:S02]  /*1070*/  SHF.R.U32.HI R5, RZ, R8, R5 ;  /* 0x00000008ff057219 */ /* 0x000fe40000011605 */
[----:B------:R-:W-:Y:S02]  /*1080*/  SHF.R.U32.HI R16, RZ, R7, R16 ;  /* 0x00000007ff107219 */ /* 0x000fe40000011610 */
[----:B------:R-:W-:Y:S01]  /*1090*/  SEL R5, R20, R5, !P1 ;  /* 0x0000000514057207 */ /* 0x000fe20004800000 */
[----:B--2---:R-:W-:Y:S01]  /*10a0*/  IMAD.HI.U32 R14, R12, R2, RZ ;  /* 0x000000020c0e7227 */ /* 0x004fe200078e00ff */
[----:B------:R-:W-:-:S02]  /*10b0*/  SEL R7, R21, R16, !P2 ;  /* 0x0000001015077207 */ /* 0x000fc40005000000 */
[----:B------:R-:W-:Y:S01]  /*10c0*/  IADD3 R13, PT, PT, -R5, RZ, RZ ;  /* 0x000000ff050d7210 */ /* 0x000fe20007ffe1ff */
[----:B------:R-:W-:Y:S01]  /*10d0*/  IMAD.HI.U32 R6, R11, R2, RZ ;  /* 0x000000020b067227 */ /* 0x000fe200078e00ff */
[----:B------:R-:W-:-:S03]  /*10e0*/  @P0 SHF.R.U32.HI R12, RZ, R3, R14 ;  /* 0x00000003ff0c0219 */ /* 0x000fc6000001160e */
[----:B------:R-:W-:Y:S01]  /*10f0*/  IMAD R13, R4, R13, R20 ;  /* 0x0000000d040d7224 */ /* 0x000fe200078e0214 */
[----:B------:R-:W-:Y:S01]  /*1100*/  @P0 SHF.R.U32.HI R11, RZ, R3, R6 ;  /* 0x00000003ff0b0219 */ /* 0x000fe20000011606 */
[----:B------:R-:W-:-:S04]  /*1110*/  IMAD R12, R12, R9, RZ ;  /* 0x000000090c0c7224 */ /* 0x000fc800078e02ff */
[----:B------:R-:W-:Y:S01]  /*1120*/  IMAD R6, R11, R9, RZ ;  /* 0x000000090b067224 */ /* 0x000fe200078e02ff */
[----:B------:R-:W-:-:S04]  /*1130*/  ISETP.GE.AND P1, PT, R5, R12, PT ;  /* 0x0000000c0500720c */ /* 0x000fc80003f26270 */
[----:B------:R-:W-:Y:S01]  /*1140*/  ISETP.GE.OR P1, PT, R7, R6, P1 ;  /* 0x000000060700720c */ /* 0x000fe20000f26670 */
[----:B------:R-:W-:-:S05]  /*1150*/  IMAD.HI.U32 R6, R5, R2, RZ ;  /* 0x0000000205067227 */ /* 0x000fca00078e00ff */
[----:B------:R-:W-:-:S04]  /*1160*/  SHF.R.U32.HI R6, RZ, R3, R6 ;  /* 0x00000003ff067219 */ /* 0x000fc80000011606 */
[----:B------:R-:W-:-:S03]  /*1170*/  SEL R6, R5, R6, !P0 ;  /* 0x0000000605067207 */ /* 0x000fc60004000000 */
[----:B------:R-:W-:Y:S01]  /*1180*/  @!P1 IMAD.HI.U32 R8, R7, R2, RZ ;  /* 0x0000000207089227 */ /* 0x000fe200078e00ff */
[----:B------:R-:W-:-:S04]  /*1190*/  IADD3 R2, PT, PT, -R6, RZ, RZ ;  /* 0x000000ff06027210 */ /* 0x000fc80007ffe1ff */
[----:B------:R-:W-:Y:S01]  /*11a0*/  @!P1 SHF.R.U32.HI R8, RZ, R3, R8 ;  /* 0x00000003ff089219 */ /* 0x000fe20000011608 */
[----:B------:R-:W-:-:S03]  /*11b0*/  IMAD R2, R9, R2, R5 ;  /* 0x0000000209027224 */ /* 0x000fc600078e0205 */
[----:B------:R-:W-:-:S05]  /*11c0*/  @!P1 SEL R3, R7, R8, !P0 ;  /* 0x0000000807039207 */ /* 0x000fca0004000000 */
[--C-:B------:R-:W-:Y:S02]  /*11d0*/  @!P1 IMAD.IADD R6, R6, 0x1, -R3.reuse ;  /* 0x0000000106069824 */ /* 0x100fe400078e0a03 */
[----:B------:R-:W-:Y:S01]  /*11e0*/  @!P1 IMAD R3, R2, R11, R3 ;  /* 0x0000000b02039224 */ /* 0x000fe200078e0203 */
[----:B------:R-:W-:Y:S01]  /*11f0*/  IADD3 R2, PT, PT, -R7, RZ, RZ ;  /* 0x000000ff07027210 */ /* 0x000fe20007ffe1ff */
[----:B------:R-:W-:Y:S02]  /*1200*/  @!P1 IMAD R5, R6, R9, R7 ;  /* 0x0000000906059224 */ /* 0x000fe400078e0207 */
[----:B------:R-:W-:Y:S02]  /*1210*/  @!P1 IMAD.MOV.U32 R7, RZ, RZ, R3 ;  /* 0x000000ffff079224 */ /* 0x000fe400078e0003 */
[----:B------:R-:W-:Y:S02]  /*1220*/  IMAD R2, R10, R2, R21 ;  /* 0x000000020a027224 */ /* 0x000fe400078e0215 */
[----:B------:R-:W-:-:S02]  /*1230*/  IMAD R20, R5, R4, R13 ;  /* 0x0000000405147224 */ /* 0x000fc400078e020d */
[----:B------:R-:W-:Y:S02]  /*1240*/  IMAD R21, R7, R10, R2 ;  /* 0x0000000a07157224 */ /* 0x000fe400078e0202 */
.L_x_15:
[----:B------:R-:W1:Y:S01]  /*1250*/  LDCU UR4, c[0x0][0xb30] ;  /* 0x00016600ff0477ac */ /* 0x000e620008000800 */
[----:B------:R-:W2:Y:S08]  /*1260*/  S2UR UR37, SR_CgaCtaId ;  /* 0x00000000002579c3 */ /* 0x000eb00000008800 */
[----:B------:R-:W3:Y:S01]  /*1270*/  LDC R40, c[0x0][0xb24] ;  /* 0x0002c900ff287b82 */ /* 0x000ee20000000800 */
[----:B-1----:R-:W-:-:S09]  /*1280*/  UISETP.NE.AND UP1, UPT, UR4, 0x1, UPT ;  /* 0x000000010400788c */ /* 0x002fd2000bf25270 */
[----:B--2---:R-:W-:Y:S05]  /*1290*/  BRA.U UP1, `(.L_x_16) ;  /* 0x0000000101407547 */ /* 0x004fea000b800000 */
[----:B------:R-:W1:Y:S08]  /*12a0*/  LDC.64 R4, c[0x0][0xb10] ;  /* 0x0002c400ff047b82 */ /* 0x000e700000000a00 */
[----:B------:R-:W2:Y:S08]  /*12b0*/  LDC.64 R2, c[0x0][0xb18] ;  /* 0x0002c600ff027b82 */ /* 0x000eb00000000a00 */
[----:B------:R-:W4:Y:S08]  /*12c0*/  LDC R6, c[0x0][0xb20] ;  /* 0x0002c800ff067b82 */ /* 0x000f300000000800 */
[----:B------:R-:W3:Y:S01]  /*12d0*/  LDC R8, c[0x0][0xb0c] ;  /* 0x0002c300ff087b82 */ /* 0x000ee20000000800 */
[----:B-1----:R-:W-:-:S05]  /*12e0*/  IMAD.HI.U32 R4, R21, R4, RZ ;  /* 0x0000000415047227 */ /* 0x002fca00078e00ff */
[----:B------:R-:W-:Y:S01]  /*12f0*/  SHF.R.U32.HI R4, RZ, R5, R4 ;  /* 0x00000005ff047219 */ /* 0x000fe20000011604 */
[----:B--2---:R-:W-:Y:S01]  /*1300*/  IMAD.HI.U32 R3, R20, R3, RZ ;  /* 0x0000000314037227 */ /* 0x004fe200078e00ff */
[----:B------:R-:W-:-:S04]  /*1310*/  ISETP.NE.AND P0, PT, R2, 0x1, PT ;  /* 0x000000010200780c */ /* 0x000fc80003f05270 */
[----:B----4-:R-:W-:-:S04]  /*1320*/  SHF.R.U32.HI R3, RZ, R6, R3 ;  /* 0x00000006ff037219 */ /* 0x010fc80000011603 */
[----:B------:R-:W-:Y:S02]  /*1330*/  SEL R3, R20, R3, !P0 ;  /* 0x0000000314037207 */ /* 0x000fe40004000000 */
[----:B---3--:R-:W-:-:S04]  /*1340*/  ISETP.NE.AND P1, PT, R8, 0x1, PT ;  /* 0x000000010800780c */ /* 0x008fc80003f25270 */
[----:B------:R-:W-:-:S05]  /*1350*/  SEL R4, R21, R4, !P1 ;  /* 0x0000000415047207 */ /* 0x000fca0004800000 */
[----:B------:R-:W-:Y:S02]  /*1360*/  IMAD.IADD R5, R3, 0x1, -R4 ;  /* 0x0000000103057824 */ /* 0x000fe400078e0a04 */
[----:B------:R-:W-:Y:S02]  /*1370*/  IMAD.IADD R3, R4, 0x1, -R3 ;  /* 0x0000000104037824 */ /* 0x000fe400078e0a03 */
[----:B------:R-:W-:Y:S02]  /*1380*/  IMAD R21, R5, R8, R21 ;  /* 0x0000000805157224 */ /* 0x000fe400078e0215 */
[----:B------:R-:W-:-:S07]  /*1390*/  IMAD R20, R3, R2, R20 ;  /* 0x0000000203147224 */ /* 0x000fce00078e0214 */
.L_x_16:
[----:B------:R-:W-:Y:S01]  /*13a0*/  BAR.SYNC.DEFER_BLOCKING 0x0 ;  /* 0x0000000000007b1d */ /* 0x000fe20000010000 */
[----:B------:R-:W-:Y:S01]  /*13b0*/  UISETP.NE.AND UP1, UPT, UR8, 0x2, UPT ;  /* 0x000000020800788c */ /* 0x000fe2000bf25270 */
[----:B------:R-:W-:Y:S02]  /*13c0*/  ISETP.NE.OR P5, PT, R0, 0x2, !P5 ;  /* 0x000000020000780c */ /* 0x000fe40006fa5670 */
[----:B------:R-:W-:-:S06]  /*13d0*/  LOP3.LUT R2, R108, 0x1f, RZ, 0xc0, !PT ;  /* 0x0000001f6c027812 */ /* 0x000fcc00078ec0ff */
[----:B------:R-:W-:Y:S05]  /*13e0*/  BRA.U UP1, `(.L_x_17) ;  /* 0x0000001101f07547 */ /* 0x000fea000b800000 */
[----:B------:R-:W1:Y:S01]  /*13f0*/  LDCU UR13, c[0x0][0x38c] ;  /* 0x00007180ff0d77ac */ /* 0x000e620008000800 */
[----:B------:R-:W2:Y:S01]  /*1400*/  LDC R9, c[0x0][0x370] ;  /* 0x0000dc00ff097b82 */ /* 0x000ea20000000800 */
[----:B------:R-:W-:Y:S01]  /*1410*/  PLOP3.LUT P1, PT, PT, PT, UP2, 0x80, 0x8 ;  /* 0x000000000008781c */ /* 0x000fe20003f2f028 */
[----:B------:R-:W-:Y:S01]  /*1420*/  HFMA2 R12, -RZ, RZ, 0, 0 ;  /* 0x00000000ff0c7431 */ /* 0x000fe200000001ff */
[----:B------:R-:W-:Y:S01]  /*1430*/  ISETP.EQ.OR P4, PT, R2, RZ, P5 ;  /* 0x000000ff0200720c */ /* 0x000fe20002f82670 */
[----:B------:R-:W-:Y:S01]  /*1440*/  IMAD.MOV.U32 R15, RZ, RZ, 0x1 ;  /* 0x00000001ff0f7424 */ /* 0x000fe200078e00ff */
[----:B------:R-:W-:Y:S01]  /*1450*/  PLOP3.LUT P1, PT, P1, PT, PT, 0x8, 0x80 ;  /* 0x000000000080781c */ /* 0x000fe20000f2e170 */
[----:B------:R-:W-:Y:S01]  /*1460*/  IMAD.MOV.U32 R14, RZ, RZ, RZ ;  /* 0x000000ffff0e7224 */ /* 0x000fe200078e00ff */
[----:B------:R-:W-:Y:S01]  /*1470*/  MOV R8, 0x1 ;  /* 0x0000000100087802 */ /* 0x000fe20000000f00 */
[----:B------:R-:W4:Y:S01]  /*1480*/  LDC R0, c[0x0][0x374] ;  /* 0x0000dd00ff007b82 */ /* 0x000f220000000800 */
[----:B------:R-:W-:Y:S01]  /*1490*/  IMAD.MOV.U32 R10, RZ, RZ, RZ ;  /* 0x000000ffff0a7224 */ /* 0x000fe200078e00ff */
[----:B------:R-:W2:Y:S01]  /*14a0*/  LDCU.64 UR22, c[0x0][0x348] ;  /* 0x00006900ff1677ac */ /* 0x000ea20008000a00 */
[----:B------:R-:W-:Y:S01]  /*14b0*/  UMOV UR6, URZ ;  /* 0x000000ff00067c82 */ /* 0x000fe20008000000 */
[----:B-1----:R-:W-:-:S04]  /*14c0*/  UIADD3 UR5, UPT, UPT, UR13, 0x7f, URZ ;  /* 0x0000007f0d057890 */ /* 0x002fc8000fffe0ff */
[----:B------:R-:W-:-:S04]  /*14d0*/  USHF.R.S32.HI UR4, URZ, 0x1f, UR5 ;  /* 0x0000001fff047899 */ /* 0x000fc80008011405 */
[----:B------:R-:W-:-:S04]  /*14e0*/  ULEA.HI UR4, UR4, UR5, URZ, 0x7 ;  /* 0x0000000504047291 */ /* 0x000fc8000f8f38ff */
[----:B------:R-:W-:Y:S02]  /*14f0*/  USHF.R.S32.HI UR15, URZ, 0x7, UR4 ;  /* 0x00000007ff0f7899 */ /* 0x000fe40008011404 */
[----:B------:R-:W-:Y:S02]  /*1500*/  UIADD3 UR4, UPT, UPT, UR13, -0x1, URZ ;  /* 0xffffffff0d047890 */ /* 0x000fe4000fffe0ff */
[----:B------:R-:W-:Y:S02]  /*1510*/  UISETP.LT.U32.AND UP0, UPT, UR15, 0x8, UPT ;  /* 0x000000080f00788c */ /* 0x000fe4000bf01070 */
[----:B------:R-:W-:Y:S02]  /*1520*/  UISETP.GE.U32.AND UP1, UPT, UR4, -0xff, UPT ;  /* 0xffffff010400788c */ /* 0x000fe4000bf26070 */
[----:B------:R-:W-:Y:S02]  /*1530*/  USEL UR14, UR15, 0x8, UP0 ;  /* 0x000000080f0e7887 */ /* 0x000fe40008000000 */
[----:B------:R-:W-:-:S02]  /*1540*/  UIADD3 UR13, UPT, UPT, UR13, 0xfe, URZ ;  /* 0x000000fe0d0d7890 */ /* 0x000fc4000fffe0ff */
[----:B------:R-:W-:Y:S02]  /*1550*/  UIADD3 UR5, UPT, UPT, UR14, -0x1, URZ ;  /* 0xffffffff0e057890 */ /* 0x000fe4000fffe0ff */
[----:B------:R-:W-:-:S03]  /*1560*/  UIADD3 UR7, UPT, UPT, UR15, -UR14, URZ ;  /* 0x8000000e0f077290 */ /* 0x000fc6000fffe0ff */
[----:B------:R-:W-:-:S04]  /*1570*/  @UP1 UIADD3 UR5, UPT, UPT, UR14, URZ, URZ ;  /* 0x000000ff0e051290 */ /* 0x000fc8000fffe0ff */
[----:B--2---:R-:W-:-:S12]  /*1580*/  UIADD3 UR5, UPT, UPT, UR5, 0x1, URZ ;  /* 0x0000000105057890 */ /* 0x004fd8000fffe0ff */
.L_x_35:
[----:B------:R-:W-:Y:S01]  /*1590*/  UISETP.NE.AND UP0, UPT, UR37, URZ, UPT ;  /* 0x000000ff2500728c */ /* 0x000fe2000bf05270 */
[----:B------:R-:W1:Y:S08]  /*15a0*/  S2UR UR37, SR_CgaCtaId ;  /* 0x00000000002579c3 */ /* 0x000e700000008800 */
[----:B------:R-:W-:Y:S05]  /*15b0*/  BRA.U UP0, `(.L_x_18) ;  /* 0x0000000100347547 */ /* 0x000fea000b800000 */
[----:B------:R-:W2:Y:S01]  /*15c0*/  S2R R2, SR_CgaCtaId ;  /* 0x0000000000027919 */ /* 0x000ea20000008800 */
[----:B------:R-:W-:-:S04]  /*15d0*/  MOV R3, 0x400 ;  /* 0x0000040000037802 */ /* 0x000fc80000000f00 */
[----:B--2---:R-:W-:Y:S02]  /*15e0*/  LEA R3, R2, R3, 0x18 ;  /* 0x0000000302037211 */ /* 0x004fe400078ec0ff */
[----:B------:R-:W-:-:S03]  /*15f0*/  SHF.L.U32 R2, R8, 0x1f, RZ ;  /* 0x0000001f08027819 */ /* 0x000fc600000006ff */
[----:B------:R-:W-:-:S04]  /*1600*/  IMAD R3, R10, 0x8, R3 ;  /* 0x000000080a037824 */ /* 0x000fc800078e0203 */
[----:B------:R-:W2:Y:S02]  /*1610*/  SYNCS.PHASECHK.TRANS64.TRYWAIT P0, [R3+URZ+0x120], R2 ;  /* 0x00012002030075a7 */ /* 0x000ea400080011ff */
[----:B--2---:R-:W-:Y:S05]  /*1620*/  @!P0 BRA `(.L_x_19) ;  /* 0x0000005c00888947 */ /* 0x004fea0003800000 */
.L_x_109:
[----:B------:R-:W-:Y:S01]  /*1630*/  VIADD R10, R10, 0x1 ;  /* 0x000000010a0a7836 */ /* 0x000fe20000000000 */
[----:B------:R2:W-:Y:S04]  /*1640*/  SYNCS.ARRIVE.TRANS64.A1T0 RZ, [R3+URZ+0x110], RZ ;  /* 0x000110ff03ff79a7 */ /* 0x0005e800081000ff */
[----:B------:R-:W-:-:S04]  /*1650*/  ISETP.NE.AND P0, PT, R10, 0x2, PT ;  /* 0x000000020a00780c */ /* 0x000fc80003f05270 */
[----:B------:R-:W-:Y:S02]  /*1660*/  SEL R10, R10, RZ, P0 ;  /* 0x000000ff0a0a7207 */ /* 0x000fe40000000000 */
[----:B--2---:R-:W-:-:S04]  /*1670*/  SEL R3, RZ, 0x1, P0 ;  /* 0x00000001ff037807 */ /* 0x004fc80000000000 */
[----:B------:R-:W-:-:S07]  /*1680*/  LOP3.LUT R8, R8, R3, RZ, 0x3c, !PT ;  /* 0x0000000308087212 */ /* 0x000fce00078e3cff */
.L_x_18:
[----:B------:R-:W-:Y:S01]  /*1690*/  UMOV UR4, 0x400 ;  /* 0x0000040000047882 */ /* 0x000fe20000000000 */
[----:B------:R-:W-:Y:S01]  /*16a0*/  SHF.L.U32 R2, R15, 0x1f, RZ ;  /* 0x0000001f0f027819 */ /* 0x000fe200000006ff */
[----:B-1----:R-:W-:Y:S01]  /*16b0*/  ULEA UR4, UR37, UR4, 0x18 ;  /* 0x0000000425047291 */ /* 0x002fe2000f8ec0ff */
[----:B------:R-:W-:Y:S01]  /*16c0*/  R2UR UR35, R21 ;  /* 0x00000000152372ca */ /* 0x000fe200000e0000 */
[----:B------:R-:W-:Y:S01]  /*16d0*/  UISETP.GE.U32.AND UP0, UPT, UR13, 0xff, UPT ;  /* 0x000000ff0d00788c */ /* 0x000fe2000bf06070 */
[----:B------:R-:W-:Y:S01]  /*16e0*/  R2UR UR10, R20 ;  /* 0x00000000140a72ca */ /* 0x000fe200000e0000 */
[----:B------:R-:W-:Y:S01]  /*16f0*/  ULEA UR8, UR6, UR4, 0x3 ;  /* 0x0000000406087291 */ /* 0x000fe2000f8e18ff */
[----:B------:R-:W-:-:S08]  /*1700*/  UMOV UR24, URZ ;  /* 0x000000ff00187c82 */ /* 0x000fd00008000000 */
[----:B------:R1:W2:Y:S01]  /*1710*/  SYNCS.PHASECHK.TRANS64.TRYWAIT P0, [UR8+0x40], R2 ;  /* 0x00004002ff0075a7 */ /* 0x0002a20008001108 */
[----:B------:R-:W-:Y:S02]  /*1720*/  USHF.L.U32 UR35, UR35, 0x6, URZ ;  /* 0x0000000623237899 */ /* 0x000fe400080006ff */
[----:B------:R-:W-:Y:S01]  /*1730*/  USHF.L.U32 UR10, UR10, 0x7, URZ ;  /* 0x000000070a0a7899 */ /* 0x000fe200080006ff */
[----:B------:R-:W-:Y:S11]  /*1740*/  BRA.U !UP0, `(.L_x_20) ;  /* 0x0000000108a87547 */ /* 0x000ff6000b800000 */
[----:B------:R-:W-:Y:S01]  /*1750*/  UMOV UR16, URZ ;  /* 0x000000ff00107c82 */ /* 0x000fe20008000000 */
[----:B------:R-:W-:-:S05]  /*1760*/  UMOV UR17, UR6 ;  /* 0x0000000600117c82 */ /* 0x000fca0008000000 */
.L_x_25:
[----:B-1----:R-:W-:Y:S01]  /*1770*/  ULEA UR33, UR17, UR4, 0x3 ;  /* 0x0000000411217291 */ /* 0x002fe2000f8e18ff */
[----:B--2---:R-:W-:Y:S01]  /*1780*/  @!P5 MOV R3, 0x6000 ;  /* 0x000060000003d802 */ /* 0x004fe20000000f00 */
[----:B--2---:R-:W-:Y:S10]  /*1790*/  @P0 BRA `(.L_x_21) ;  /* 0x00000000000c0947 */ /* 0x004ff40003800000 */
[----:B------:R-:W-:-:S04]  /*17a0*/  SHF.L.U32 R5, R15, 0x1f, RZ ;  /* 0x0000001f0f057819 */ /* 0x000fc800000006ff */
[----:B------:R-:W2:Y:S02]  /*17b0*/  SYNCS.PHASECHK.TRANS64.TRYWAIT P0, [UR33+0x40], R5 ;  /* 0x00004005ff0075a7 */ /* 0x000ea40008001121 */
[----:B--2---:R-:W-:Y:S05]  /*17c0*/  @!P0 BRA `(.L_x_22) ;  /* 0x0000005c00348947 */ /* 0x004fea0003800000 */
.L_x_21:
[----:B------:R2:W-:Y:S01]  /*17d0*/  @!P5 SYNCS.ARRIVE.TRANS64 RZ, [UR33], R3 ;  /* 0x00000003ffffd9a7 */ /* 0x0005e20008000021 */
[----:B------:R-:W-:Y:S04]  /*17e0*/  BSSY.RECONVERGENT B0, `(.L_x_23) ;  /* 0x0000003000007945 */ /* 0x000fe80003800200 */
[----:B------:R-:W-:Y:S05]  /*17f0*/  @P4 BRA `(.L_x_24) ;  /* 0x0000000000044947 */ /* 0x000fea0003800000 */
[----:B------:R-:W-:Y:S05]  /*1800*/  BPT.TRAP 0x1 ;  /* 0x000000040000795c */ /* 0x000fea0000300000 */
.L_x_24:
[----:B------:R-:W-:Y:S05]  /*1810*/  BSYNC.RECONVERGENT B0 ;  /* 0x0000000000007941 */ /* 0x000fea0003800200 */
.L_x_23:
[----:B------:R-:W-:Y:S02]  /*1820*/  UIADD3 UR6, UPT, UPT, UR17, 0x1, URZ ;  /* 0x0000000111067890 */ /* 0x000fe4000fffe0ff */
[----:B------:R-:W-:Y:S02]  /*1830*/  ULEA UR32, UR17, UR4, 0xd ;  /* 0x0000000411207291 */ /* 0x000fe4000f8e68ff */
[----:B------:R-:W-:Y:S02]  /*1840*/  UISETP.NE.AND UP0, UPT, UR6, 0x8, UPT ;  /* 0x000000080600788c */ /* 0x000fe4000bf05270 */
[----:B------:R-:W-:Y:S02]  /*1850*/  UIADD3 UR26, UP1, UPT, UR22, 0x80, URZ ;  /* 0x00000080161a7890 */ /* 0x000fe4000ff3e0ff */
[----:B------:R-:W-:Y:S02]  /*1860*/  USEL UR9, URZ, 0x1, UP0 ;  /* 0x00000001ff097887 */ /* 0x000fe40008000000 */
[----:B------:R-:W-:-:S02]  /*1870*/  USEL UR6, UR6, URZ, UP0 ;  /* 0x000000ff06067287 */ /* 0x000fc40008000000 */
[----:B------:R-:W-:Y:S02]  /*1880*/  UIADD3 UR20, UP0, UPT, UR22, 0x180, URZ ;  /* 0x0000018016147890 */ /* 0x000fe4000ff1e0ff */
[----:B------:R-:W-:Y:S01]  /*1890*/  ULEA UR8, UR6, UR4, 0x3 ;  /* 0x0000000406087291 */ /* 0x000fe2000f8e18ff */
[----:B------:R-:W-:Y:S01]  /*18a0*/  LOP3.LUT R15, R15, UR9, RZ, 0x3c, !PT ;  /* 0x000000090f0f7c12 */ /* 0x000fe2000f8e3cff */
[----:B------:R-:W-:Y:S02]  /*18b0*/  USHF.L.U32 UR34, UR16, 0x7, URZ ;  /* 0x0000000710227899 */ /* 0x000fe400080006ff */
[----:B------:R-:W-:Y:S01]  /*18c0*/  UIADD3.X UR27, UPT, UPT, URZ, UR23, URZ, UP1, !UPT ;  /* 0x00000017ff1b7290 */ /* 0x000fe20008ffe4ff */
[----:B-1----:R-:W-:Y:S01]  /*18d0*/  SHF.L.U32 R2, R15, 0x1f, RZ ;  /* 0x0000001f0f027819 */ /* 0x002fe200000006ff */
[----:B------:R-:W-:Y:S02]  /*18e0*/  UIADD3 UR32, UPT, UPT, UR32, 0x4400, URZ ;  /* 0x0000440020207890 */ /* 0x000fe4000fffe0ff */
[----:B------:R-:W-:Y:S01]  /*18f0*/  UIADD3.X UR21, UPT, UPT, URZ, UR23, URZ, UP0, !UPT ;  /* 0x00000017ff157290 */ /* 0x000fe200087fe4ff */
[----:B------:R1:W1:Y:S01]  /*1900*/  SYNCS.PHASECHK.TRANS64.TRYWAIT P0, [UR8+0x40], R2 ;  /* 0x00004002ff0075a7 */ /* 0x0002620008001108 */
[----:B------:R-:W-:Y:S01]  /*1910*/  ULEA UR8, UR17, UR4, 0xe ;  /* 0x0000000411087291 */ /* 0x000fe2000f8e70ff */
[----:B------:R-:W-:Y:S01]  /*1920*/  UMOV UR18, 0x0 ;  /* 0x0000000000127882 */ /* 0x000fe20000000000 */
[----:B------:R-:W-:-:S02]  /*1930*/  UMOV UR19, 0x10000000 ;  /* 0x1000000000137882 */ /* 0x000fc40000000000 */
[----:B------:R-:W-:Y:S01]  /*1940*/  UIADD3 UR8, UPT, UPT, UR8, 0x14400, URZ ;  /* 0x0001440008087890 */ /* 0x000fe2000fffe0ff */
[----:B------:R1:W-:Y:S01]  /*1950*/  UTMALDG.3D [UR32], [UR26], desc[UR18] ;  /* 0x000012201a0075b4 */ /* 0x0003e20008011000 */
[----:B------:R-:W-:Y:S01]  /*1960*/  UMOV UR12, UR36 ;  /* 0x00000024000c7c82 */ /* 0x000fe20008000000 */
[----:B------:R-:W-:Y:S01]  /*1970*/  UMOV UR9, UR33 ;  /* 0x0000002100097c82 */ /* 0x000fe20008000000 */
[----:B------:R-:W-:Y:S01]  /*1980*/  UMOV UR11, UR34 ;  /* 0x00000022000b7c82 */ /* 0x000fe20008000000 */
[----:B------:R-:W-:Y:S01]  /*1990*/  UIADD3 UR16, UPT, UPT, UR16, 0x1, URZ ;  /* 0x0000000110107890 */ /* 0x000fe2000fffe0ff */
[----:B------:R-:W-:Y:S01]  /*19a0*/  UMOV UR24, UR5 ;  /* 0x0000000500187c82 */ /* 0x000fe20008000000 */
[----:B------:R-:W-:Y:S02]  /*19b0*/  UMOV UR17, UR6 ;  /* 0x0000000600117c82 */ /* 0x000fe40008000000 */
[----:B------:R1:W-:Y:S01]  /*19c0*/  UTMALDG.3D [UR8], [UR20], desc[UR18] ;  /* 0x00001208140075b4 */ /* 0x0003e20008011000 */
[----:B------:R-:W-:-:S09]  /*19d0*/  UISETP.NE.AND UP0, UPT, UR16, UR5, UPT ;  /* 0x000000051000728c */ /* 0x000fd2000bf05270 */
[----:B------:R-:W-:Y:S05]  /*19e0*/  BRA.U UP0, `(.L_x_25) ;  /* 0xfffffffd00607547 */ /* 0x000fea000b83ffff */
.L_x_20:
[----:B-1----:R-:W-:Y:S01]  /*19f0*/  ULEA UR8, UR6, UR4, 0x3 ;  /* 0x0000000406087291 */ /* 0x002fe2000f8e18ff */
[----:B------:R-:W-:Y:S01]  /*1a00*/  SHF.L.U32 R2, R15, 0x1f, RZ ;  /* 0x0000001f0f027819 */ /* 0x000fe200000006ff */
[----:B------:R-:W-:Y:S01]  /*1a10*/  @!P1 SYNCS.ARRIVE.TRANS64.A1T0 RZ, [UR4+0xa8], RZ ;  /* 0x0000a8ffffff99a7 */ /* 0x000fe20008100004 */
[----:B------:R-:W-:-:S06]  /*1a20*/  UISETP.GT.AND UP0, UPT, UR15, UR14, UPT ;  /* 0x0000000e0f00728c */ /* 0x000fcc000bf04270 */
[----:B--2---:R1:W2:Y:S03]  /*1a30*/  SYNCS.PHASECHK.TRANS64.TRYWAIT P0, [UR8+0x40], R2 ;  /* 0x00004002ff0075a7 */ /* 0x0042a60008001108 */
[----:B------:R-:W-:Y:S05]  /*1a40*/  BRA.U !UP0, `(.L_x_26) ;  /* 0x0000000108ac7547 */ /* 0x000fea000b800000 */
[----:B------:R-:W-:Y:S01]  /*1a50*/  UIADD3 UR21, UPT, UPT, UR7, UR24, URZ ;  /* 0x0000001807157290 */ /* 0x000fe2000fffe0ff */
[----:B------:R-:W-:-:S11]  /*1a60*/  UMOV UR25, UR6 ;  /* 0x0000000600197c82 */ /* 0x000fd60008000000 */
.L_x_31:
[----:B-1----:R-:W-:Y:S01]  /*1a70*/  ULEA UR17, UR25, UR4, 0x3 ;  /* 0x0000000419117291 */ /* 0x002fe2000f8e18ff */
[----:B--2---:R-:W-:Y:S01]  /*1a80*/  @!P5 MOV R3, 0x6000 ;  /* 0x000060000003d802 */ /* 0x004fe20000000f00 */
[----:B--2---:R-:W-:Y:S10]  /*1a90*/  @P0 BRA `(.L_x_27) ;  /* 0x00000000000c0947 */ /* 0x004ff40003800000 */
[----:B------:R-:W-:-:S04]  /*1aa0*/  SHF.L.U32 R5, R15, 0x1f, RZ ;  /* 0x0000001f0f057819 */ /* 0x000fc800000006ff */
[----:B------:R-:W2:Y:S02]  /*1ab0*/  SYNCS.PHASECHK.TRANS64.TRYWAIT P0, [UR17+0x40], R5 ;  /* 0x00004005ff0075a7 */ /* 0x000ea40008001111 */
[----:B--2---:R-:W-:Y:S05]  /*1ac0*/  @!P0 BRA `(.L_x_28) ;  /* 0x00000058008c8947 */ /* 0x004fea0003800000 */
.L_x_27:
[----:B------:R2:W-:Y:S01]  /*1ad0*/  @!P5 SYNCS.ARRIVE.TRANS64 RZ, [UR17], R3 ;  /* 0x00000003ffffd9a7 */ /* 0x0005e20008000011 */
[----:B------:R-:W-:Y:S04]  /*1ae0*/  BSSY.RECONVERGENT B0, `(.L_x_29) ;  /* 0x0000003000007945 */ /* 0x000fe80003800200 */
[----:B------:R-:W-:Y:S05]  /*1af0*/  @P4 BRA `(.L_x_30) ;  /* 0x0000000000044947 */ /* 0x000fea0003800000 */
[----:B------:R-:W-:Y:S05]  /*1b00*/  BPT.TRAP 0x1 ;  /* 0x000000040000795c */ /* 0x000fea0000300000 */
.L_x_30:
[----:B------:R-:W-:Y:S05]  /*1b10*/  BSYNC.RECONVERGENT B0 ;  /* 0x0000000000007941 */ /* 0x000fea0003800200 */
.L_x_29:
        /* <DEDUP_REMOVED lines=10> */
[----:B------:R-:W-:Y:S01]  /*1bc0*/  UIADD3 UR16, UPT, UPT, UR16, 0x4400, URZ ;  /* 0x0000440010107890 */ /* 0x000fe2000fffe0ff */
[----:B-1----:R-:W-:Y:S01]  /*1bd0*/  SHF.L.U32 R2, R15, 0x1f, RZ ;  /* 0x0000001f0f027819 */ /* 0x002fe200000006ff */
[----:B------:R-:W-:Y:S02]  /*1be0*/  UIADD3.X UR31, UPT, UPT, URZ, UR23, URZ, UP1, !UPT ;  /* 0x00000017ff1f7290 */ /* 0x000fe40008ffe4ff */
[----:B------:R-:W-:Y:S01]  /*1bf0*/  UIADD3.X UR29, UPT, UPT, URZ, UR23, URZ, UP0, !UPT ;  /* 0x00000017ff1d7290 */ /* 0x000fe200087fe4ff */
[----:B------:R1:W1:Y:S01]  /*1c00*/  SYNCS.PHASECHK.TRANS64.TRYWAIT P0, [UR8+0x40], R2 ;  /* 0x00004002ff0075a7 */ /* 0x0002620008001108 */
[----:B------:R-:W-:Y:S01]  /*1c10*/  ULEA UR8, UR25, UR4, 0xe ;  /* 0x0000000419087291 */ /* 0x000fe2000f8e70ff */
[----:B------:R-:W-:Y:S01]  /*1c20*/  UMOV UR26, 0x0 ;  /* 0x00000000001a7882 */ /* 0x000fe20000000000 */
[----:B------:R-:W-:-:S02]  /*1c30*/  UMOV UR27, 0x10000000 ;  /* 0x10000000001b7882 */ /* 0x000fc40000000000 */
[----:B------:R-:W-:Y:S01]  /*1c40*/  UIADD3 UR8, UPT, UPT, UR8, 0x14400, URZ ;  /* 0x0001440008087890 */ /* 0x000fe2000fffe0ff */
[----:B------:R-:W-:Y:S01]  /*1c50*/  UMOV UR19, UR35 ;  /* 0x0000002300137c82 */ /* 0x000fe20008000000 */
[----:B------:R-:W-:Y:S01]  /*1c60*/  UMOV UR20, UR36 ;  /* 0x0000002400147c82 */ /* 0x000fe20008000000 */
[----:B------:R-:W-:Y:S01]  /*1c70*/  UMOV UR12, UR36 ;  /* 0x00000024000c7c82 */ /* 0x000fe20008000000 */
[----:B------:R-:W-:Y:S01]  /*1c80*/  UMOV UR9, UR17 ;  /* 0x0000001100097c82 */ /* 0x000fe20008000000 */
[----:B------:R-:W-:Y:S01]  /*1c90*/  UMOV UR11, UR18 ;  /* 0x00000012000b7c82 */ /* 0x000fe20008000000 */
[----:B------:R1:W-:Y:S01]  /*1ca0*/  UTMALDG.3D [UR16], [UR30], desc[UR26] ;  /* 0x00001a101e0075b4 */ /* 0x0003e20008011000 */
[----:B------:R-:W-:Y:S01]  /*1cb0*/  UIADD3 UR24, UPT, UPT, UR24, 0x1, URZ ;  /* 0x0000000118187890 */ /* 0x000fe2000fffe0ff */
[----:B------:R-:W-:-:S03]  /*1cc0*/  UMOV UR25, UR6 ;  /* 0x0000000600197c82 */ /* 0x000fc60008000000 */
[----:B------:R-:W-:Y:S01]  /*1cd0*/  UISETP.NE.AND UP0, UPT, UR24, UR21, UPT ;  /* 0x000000151800728c */ /* 0x000fe2000bf05270 */
[----:B------:R1:W-:Y:S08]  /*1ce0*/  UTMALDG.3D [UR8], [UR28], desc[UR26] ;  /* 0x00001a081c0075b4 */ /* 0x0003f00008011000 */
[----:B------:R-:W-:Y:S05]  /*1cf0*/  BRA.U UP0, `(.L_x_31) ;  /* 0xfffffffd005c7547 */ /* 0x000fea000b83ffff */
.L_x_26:
[----:B-1----:R-:W-:Y:S01]  /*1d00*/  LEA R2, R14, UR4, 0x3 ;  /* 0x000000040e027c11 */ /* 0x002fe2000f8e18ff */
[----:B------:R-:W-:Y:S01]  /*1d10*/  NOP ;  /* 0x0000000000007918 */ /* 0x000fe20000000000 */
[----:B--2---:R-:W-:Y:S02]  /*1d20*/  SHF.L.U32 R3, R12, 0x1f, RZ ;  /* 0x0000001f0c037819 */ /* 0x004fe400000006ff */
[----:B------:R-:W-:Y:S02]  /*1d30*/  LEA R4, R14, UR4, 0x4 ;  /* 0x000000040e047c11 */ /* 0x000fe4000f8e20ff */
[----:B------:R-:W1:Y:S02]  /*1d40*/  SYNCS.PHASECHK.TRANS64.TRYWAIT P0, [R2+URZ+0xb0], R3 ;  /* 0x0000b003020075a7 */ /* 0x000e6400080011ff */
[----:B-1----:R-:W-:Y:S05]  /*1d50*/  @!P0 BRA `(.L_x_32) ;  /* 0x0000005800008947 */ /* 0x002fea0003800000 */
.L_x_112:
[----:B------:R-:W2:Y:S01]  /*1d60*/  LDS.128 R4, [R4+0x140] ;  /* 0x0001400004047984 */ /* 0x000ea20000000c00 */
[----:B---3--:R-:W-:Y:S01]  /*1d70*/  ISETP.GE.AND P0, PT, R40, 0x1, PT ;  /* 0x000000012800780c */ /* 0x008fe20003f06270 */
[----:B-1----:R-:W-:Y:S01]  /*1d80*/  VIADD R2, R2, 0xc0 ;  /* 0x000000c002027836 */ /* 0x002fe20000000000 */
[----:B------:R-:W-:Y:S01]  /*1d90*/  @!PT LDS RZ, [RZ] ;  /* 0x00000000fffff984 */ /* 0x000fe20000000800 */
[----:B------:R-:W-:Y:S01]  /*1da0*/  @!PT LDS RZ, [RZ] ;  /* 0x00000000fffff984 */ /* 0x000fe20000000800 */
[----:B------:R-:W-:Y:S01]  /*1db0*/  @!PT LDS RZ, [RZ] ;  /* 0x00000000fffff984 */ /* 0x000fe20000000800 */
[----:B------:R-:W-:Y:S01]  /*1dc0*/  @!PT LDS RZ, [RZ] ;  /* 0x00000000fffff984 */ /* 0x000fe20000000800 */
[----:B------:R1:W-:Y:S06]  /*1dd0*/  MEMBAR.ALL.CTA ;  /* 0x0000000000007992 */ /* 0x0003ec0000008000 */
[----:B-1----:R-:W1:Y:S01]  /*1de0*/  FENCE.VIEW.ASYNC.S ;  /* 0x00000000000073c6 */ /* 0x002e620000000000 */
[----:B------:R-:W-:-:S04]  /*1df0*/  PRMT R2, RZ, 0x654, R2 ;  /* 0x00000654ff027816 */ /* 0x000fc80000000002 */
[----:B-1----:R1:W-:Y:S01]  /*1e00*/  SYNCS.ARRIVE.TRANS64.RED.A1T0 RZ, [R2+URZ], RZ ;  /* 0x000000ff02ff79a7 */ /* 0x0023e200081004ff */
[----:B--2---:R-:W-:-:S13]  /*1e10*/  LOP3.LUT P2, RZ, R6, 0x1, RZ, 0xc0, !PT ;  /* 0x0000000106ff7812 */ /* 0x004fda000784c0ff */
[----:B------:R-:W-:Y:S01]  /*1e20*/  @P2 SHF.R.U32.HI R3, RZ, 0x10, R5 ;  /* 0x00000010ff032819 */ /* 0x000fe20000011605 */
[----:B------:R-:W-:Y:S01]  /*1e30*/  VOTEU.ANY UP0, P2 ;  /* 0x0000000000ff7886 */ /* 0x000fe20001000100 */
[----:B------:R-:W-:Y:S02]  /*1e40*/  @P2 MOV R13, R4 ;  /* 0x00000004000d2202 */ /* 0x000fe40000000f00 */
[----:B------:R-:W-:Y:S02]  /*1e50*/  @P2 R2UR.BROADCAST UR8, R3 ;  /* 0x00000000030822ca */ /* 0x000fe400008e0000 */
[----:B------:R-:W-:-:S11]  /*1e60*/  @P2 LOP3.LUT R11, R5, 0xffff, RZ, 0xc0, !PT ;  /* 0x0000ffff050b2812 */ /* 0x000fd600078ec0ff */
[----:B------:R-:W-:Y:S01]  /*1e70*/  @UP0 UMOV UR36, UR8 ;  /* 0x0000000800240c82 */ /* 0x000fe20008000000 */
[----:B-1----:R-:W-:Y:S05]  /*1e80*/  @!P0 BRA `(.L_x_33) ;  /* 0x0000000000b88947 */ /* 0x002fea0003800000 */
[----:B------:R-:W4:Y:S01]  /*1e90*/  LDC.64 R4, c[0x0][0xb18] ;  /* 0x0002c600ff047b82 */ /* 0x000f220000000a00 */
[----:B------:R-:W-:-:S07]  /*1ea0*/  ISETP.NE.AND P3, PT, R40, 0x1, PT ;  /* 0x000000012800780c */ /* 0x000fce0003f65270 */
[----:B------:R-:W1:Y:S08]  /*1eb0*/  LDC.64 R6, c[0x0][0xb10] ;  /* 0x0002c400ff067b82 */ /* 0x000e700000000a00 */
[----:B------:R-:W2:Y:S08]  /*1ec0*/  LDC R16, c[0x0][0xb20] ;  /* 0x0002c800ff107b82 */ /* 0x000eb00000000800 */
[----:B------:R-:W3:Y:S01]  /*1ed0*/  LDC R18, c[0x0][0xb0c] ;  /* 0x0002c300ff127b82 */ /* 0x000ee20000000800 */
[----:B----4-:R-:W-:Y:S01]  /*1ee0*/  IMAD.HI.U32 R17, R0, R5, RZ ;  /* 0x0000000500117227 */ /* 0x010fe200078e00ff */
[----:B------:R-:W-:-:S03]  /*1ef0*/  ISETP.NE.AND P0, PT, R4, 0x1, PT ;  /* 0x000000010400780c */ /* 0x000fc60003f05270 */
[----:B------:R-:W-:-:S03]  /*1f00*/  IMAD.HI.U32 R5, R11, R5, RZ ;  /* 0x000000050b057227 */ /* 0x000fc600078e00ff */
[----:B------:R-:W4:Y:S01]  /*1f10*/  LDC.64 R2, c[0x0][0xb28] ;  /* 0x0002ca00ff027b82 */ /* 0x000f220000000a00 */
[----:B-1----:R-:W-:-:S04]  /*1f20*/  IMAD.HI.U32 R20, R9, R6, RZ ;  /* 0x0000000609147227 */ /* 0x002fc800078e00ff */
[----:B------:R-:W-:Y:S01]  /*1f30*/  IMAD.HI.U32 R22, R13, R6, RZ ;  /* 0x000000060d167227 */ /* 0x000fe200078e00ff */
[----:B------:R-:W-:Y:S02]  /*1f40*/  SHF.R.U32.HI R20, RZ, R7, R20 ;  /* 0x00000007ff147219 */ /* 0x000fe40000011614 */
[-C--:B--2---:R-:W-:Y:S02]  /*1f50*/  SHF.R.U32.HI R17, RZ, R16.reuse, R17 ;  /* 0x00000010ff117219 */ /* 0x084fe40000011611 */
[----:B------:R-:W-:Y:S02]  /*1f60*/  SHF.R.U32.HI R16, RZ, R16, R5 ;  /* 0x00000010ff107219 */ /* 0x000fe40000011605 */
[----:B------:R-:W-:Y:S02]  /*1f70*/  SEL R17, R0, R17, !P0 ;  /* 0x0000001100117207 */ /* 0x000fe40004000000 */
[----:B------:R-:W-:Y:S02]  /*1f80*/  SHF.R.U32.HI R22, RZ, R7, R22 ;  /* 0x00000007ff167219 */ /* 0x000fe40000011616 */
[----:B---3--:R-:W-:-:S02]  /*1f90*/  ISETP.NE.AND P1, PT, R18, 0x1, PT ;  /* 0x000000011200780c */ /* 0x008fc40003f25270 */
[----:B------:R-:W-:Y:S02]  /*1fa0*/  SEL R5, R11, R16, !P0 ;  /* 0x000000100b057207 */ /* 0x000fe40004000000 */
[----:B------:R-:W-:Y:S02]  /*1fb0*/  SEL R19, R9, R20, !P1 ;  /* 0x0000001409137207 */ /* 0x000fe40004800000 */
[----:B------:R-:W-:Y:S01]  /*1fc0*/  SEL R7, R13, R22, !P1 ;  /* 0x000000160d077207 */ /* 0x000fe20004800000 */
[----:B----4-:R-:W-:-:S04]  /*1fd0*/  IMAD.HI.U32 R20, R17, R2, RZ ;  /* 0x0000000211147227 */ /* 0x010fc800078e00ff */
[----:B------:R-:W-:Y:S01]  /*1fe0*/  IMAD.HI.U32 R6, R19, R2, RZ ;  /* 0x0000000213067227 */ /* 0x000fe200078e00ff */
[----:B------:R-:W-:-:S04]  /*1ff0*/  @P3 SHF.R.U32.HI R17, RZ, R3, R20 ;  /* 0x00000003ff113219 */ /* 0x000fc80000011614 */
        /* <DEDUP_REMOVED lines=8> */
[----:B------:R-:W-:-:S04]  /*2080*/  @!P0 IMAD.HI.U32 R16, R7, R2, RZ ;  /* 0x0000000207108227 */ /* 0x000fc800078e00ff */
[----:B------:R-:W-:Y:S01]  /*2090*/  IMAD.MOV R2, RZ, RZ, -R6 ;  /* 0x000000ffff027224 */ /* 0x000fe200078e0a06 */
[----:B------:R-:W-:-:S03]  /*20a0*/  @!P0 SHF.R.U32.HI R16, RZ, R3, R16 ;  /* 0x00000003ff108219 */ /* 0x000fc60000011610 */
[----:B------:R-:W-:Y:S01]  /*20b0*/  IMAD R2, R40, R2, R5 ;  /* 0x0000000228027224 */ /* 0x000fe200078e0205 */
[----:B------:R-:W-:Y:S02]  /*20c0*/  @!P0 SEL R3, R7, R16, !P3 ;  /* 0x0000001007038207 */ /* 0x000fe40005800000 */
[----:B------:R-:W-:-:S03]  /*20d0*/  IADD3 R16, PT, PT, -R5, RZ, RZ ;  /* 0x000000ff05107210 */ /* 0x000fc60007ffe1ff */
[--C-:B------:R-:W-:Y:S02]  /*20e0*/  @!P0 IMAD.IADD R6, R6, 0x1, -R3.reuse ;  /* 0x0000000106068824 */ /* 0x100fe400078e0a03 */
[----:B------:R-:W-:Y:S01]  /*20f0*/  @!P0 IMAD R3, R2, R19, R3 ;  /* 0x0000001302038224 */ /* 0x000fe200078e0203 */
[----:B------:R-:W-:Y:S01]  /*2100*/  IADD3 R2, PT, PT, -R7, RZ, RZ ;  /* 0x000000ff07027210 */ /* 0x000fe20007ffe1ff */
[----:B------:R-:W-:Y:S02]  /*2110*/  @!P0 IMAD R5, R40, R6, R7 ;  /* 0x0000000628058224 */ /* 0x000fe400078e0207 */
[----:B------:R-:W-:Y:S02]  /*2120*/  IMAD R11, R4, R16, R11 ;  /* 0x00000010040b7224 */ /* 0x000fe400078e020b */
[----:B------:R-:W-:Y:S02]  /*2130*/  @!P0 IMAD.MOV.U32 R7, RZ, RZ, R3 ;  /* 0x000000ffff078224 */ /* 0x000fe400078e0003 */
[----:B------:R-:W-:-:S02]  /*2140*/  IMAD R2, R18, R2, R13 ;  /* 0x0000000212027224 */ /* 0x000fc400078e020d */
[----:B------:R-:W-:Y:S02]  /*2150*/  IMAD R11, R5, R4, R11 ;  /* 0x00000004050b7224 */ /* 0x000fe400078e020b */
[----:B------:R-:W-:Y:S02]  /*2160*/  IMAD R13, R7, R18, R2 ;  /* 0x00000012070d7224 */ /* 0x000fe400078e0202 */
.L_x_33:
[----:B------:R-:W1:Y:S02]  /*2170*/  LDCU UR8, c[0x0][0xb30] ;  /* 0x00016600ff0877ac */ /* 0x000e640008000800 */
[----:B-1----:R-:W-:-:S09]  /*2180*/  UISETP.NE.AND UP0, UPT, UR8, 0x1, UPT ;  /* 0x000000010800788c */ /* 0x002fd2000bf05270 */
[----:B------:R-:W-:Y:S05]  /*2190*/  BRA.U UP0, `(.L_x_34) ;  /* 0x0000000100407547 */ /* 0x000fea000b800000 */
[----:B------:R-:W1:Y:S08]  /*21a0*/  LDC.64 R4, c[0x0][0xb10] ;  /* 0x0002c400ff047b82 */ /* 0x000e700000000a00 */
[----:B------:R-:W2:Y:S08]  /*21b0*/  LDC.64 R2, c[0x0][0xb18] ;  /* 0x0002c600ff027b82 */ /* 0x000eb00000000a00 */
[----:B------:R-:W3:Y:S08]  /*21c0*/  LDC R6, c[0x0][0xb20] ;  /* 0x0002c800ff067b82 */ /* 0x000ef00000000800 */
[----:B------:R-:W4:Y:S01]  /*21d0*/  LDC R16, c[0x0][0xb0c] ;  /* 0x0002c300ff107b82 */ /* 0x000f220000000800 */
[----:B-1----:R-:W-:-:S05]  /*21e0*/  IMAD.HI.U32 R4, R13, R4, RZ ;  /* 0x000000040d047227 */ /* 0x002fca00078e00ff */
[----:B------:R-:W-:Y:S01]  /*21f0*/  SHF.R.U32.HI R4, RZ, R5, R4 ;  /* 0x00000005ff047219 */ /* 0x000fe20000011604 */
[----:B--2---:R-:W-:Y:S01]  /*2200*/  IMAD.HI.U32 R3, R11, R3, RZ ;  /* 0x000000030b037227 */ /* 0x004fe200078e00ff */
[----:B------:R-:W-:-:S04]  /*2210*/  ISETP.NE.AND P0, PT, R2, 0x1, PT ;  /* 0x000000010200780c */ /* 0x000fc80003f05270 */
[----:B---3--:R-:W-:-:S04]  /*2220*/  SHF.R.U32.HI R6, RZ, R6, R3 ;  /* 0x00000006ff067219 */ /* 0x008fc80000011603 */
[----:B------:R-:W-:Y:S02]  /*2230*/  SEL R3, R11, R6, !P0 ;  /* 0x000000060b037207 */ /* 0x000fe40004000000 */
[----:B----4-:R-:W-:-:S04]  /*2240*/  ISETP.NE.AND P1, PT, R16, 0x1, PT ;  /* 0x000000011000780c */ /* 0x010fc80003f25270 */
[----:B------:R-:W-:-:S05]  /*2250*/  SEL R4, R13, R4, !P1 ;  /* 0x000000040d047207 */ /* 0x000fca0004800000 */
[----:B------:R-:W-:Y:S02]  /*2260*/  IMAD.IADD R5, R3, 0x1, -R4 ;  /* 0x0000000103057824 */ /* 0x000fe400078e0a04 */
[----:B------:R-:W-:Y:S02]  /*2270*/  IMAD.IADD R3, R4, 0x1, -R3 ;  /* 0x0000000104037824 */ /* 0x000fe400078e0a03 */
[----:B------:R-:W-:Y:S02]  /*2280*/  IMAD R13, R5, R16, R13 ;  /* 0x00000010050d7224 */ /* 0x000fe400078e020d */
[----:B------:R-:W-:-:S07]  /*2290*/  IMAD R11, R3, R2, R11 ;  /* 0x00000002030b7224 */ /* 0x000fce00078e020b */
.L_x_34:
[----:B------:R-:W-:Y:S01]  /*22a0*/  VIADD R14, R14, 0x1 ;  /* 0x000000010e0e7836 */ /* 0x000fe20000000000 */
[----:B------:R-:W-:Y:S01]  /*22b0*/  PLOP3.LUT P1, PT, PT, PT, PT, 0x80, 0x8 ;  /* 0x000000000008781c */ /* 0x000fe20003f2f070 */
[----:B------:R-:W-:Y:S02]  /*22c0*/  IMAD.IADD R21, R13, 0x1, R96 ;  /* 0x000000010d157824 */ /* 0x000fe400078e0260 */
[----:B------:R-:W-:Y:S01]  /*22d0*/  IMAD.IADD R20, R11, 0x1, R94 ;  /* 0x000000010b147824 */ /* 0x000fe200078e025e */
[----:B------:R-:W-:-:S04]  /*22e0*/  ISETP.NE.AND P0, PT, R14, 0x2, PT ;  /* 0x000000020e00780c */ /* 0x000fc80003f05270 */
[----:B------:R-:W-:Y:S02]  /*22f0*/  SEL R3, RZ, 0x1, P0 ;  /* 0x00000001ff037807 */ /* 0x000fe40000000000 */
[----:B------:R-:W-:Y:S02]  /*2300*/  SEL R14, R14, RZ, P0 ;  /* 0x000000ff0e0e7207 */ /* 0x000fe40000000000 */
[----:B------:R-:W-:Y:S01]  /*2310*/  LOP3.LUT R12, R12, R3, RZ, 0x3c, !PT ;  /* 0x000000030c0c7212 */ /* 0x000fe200078e3cff */
[----:B------:R-:W-:Y:S06]  /*2320*/  @P2 BRA `(.L_x_35) ;  /* 0xfffffff000982947 */ /* 0x000fec000383ffff */
[----:B------:R-:W-:Y:S01]  /*2330*/  UIADD3 UR4, UPT, UPT, UR4, 0x40, URZ ;  /* 0x0000004004047890 */ /* 0x000fe2000fffe0ff */
[----:B------:R-:W-:-:S03]  /*2340*/  SHF.L.U32 R3, R15, 0x1f, RZ ;  /* 0x0000001f0f037819 */ /* 0x000fc600000006ff */
[----:B------:R-:W-:-:S09]  /*2350*/  ULEA UR5, UR6, UR4, 0x3 ;  /* 0x0000000406057291 */ /* 0x000fd2000f8e18ff */
[----:B------:R-:W1:Y:S02]  /*2360*/  SYNCS.PHASECHK.TRANS64.TRYWAIT P0, [UR5], R3 ;  /* 0x00000003ff0075a7 */ /* 0x000e640008001105 */
[----:B-1----:R-:W-:Y:S05]  /*2370*/  @!P0 BRA `(.L_x_36) ;  /* 0x00000050008c8947 */ /* 0x002fea0003800000 */
.L_x_114:
[----:B------:R-:W-:-:S04]  /*2380*/  UIADD3 UR6, UPT, UPT, UR6, 0x1, URZ ;  /* 0x0000000106067890 */ /* 0x000fc8000fffe0ff */
[----:B------:R-:W-:-:S04]  /*2390*/  UISETP.NE.AND UP0, UPT, UR6, 0x8, UPT ;  /* 0x000000080600788c */ /* 0x000fc8000bf05270 */
[----:B------:R-:W-:Y:S02]  /*23a0*/  USEL UR7, URZ, 0x1, UP0 ;  /* 0x00000001ff077887 */ /* 0x000fe40008000000 */
[----:B------:R-:W-:-:S04]  /*23b0*/  USEL UR6, UR6, URZ, UP0 ;  /* 0x000000ff06067287 */ /* 0x000fc80008000000 */
[----:B------:R-:W-:Y:S01]  /*23c0*/  ULEA UR5, UR6, UR4, 0x3 ;  /* 0x0000000406057291 */ /* 0x000fe2000f8e18ff */
[----:B------:R-:W-:-:S04]  /*23d0*/  LOP3.LUT R2, R15, UR7, RZ, 0x3c, !PT ;  /* 0x000000070f027c12 */ /* 0x000fc8000f8e3cff */
[----:B-1----:R-:W-:-:S04]  /*23e0*/  SHF.L.U32 R3, R2, 0x1f, RZ ;  /* 0x0000001f02037819 */ /* 0x002fc800000006ff */
[----:B------:R-:W1:Y:S02]  /*23f0*/  SYNCS.PHASECHK.TRANS64.TRYWAIT P0, [UR5], R3 ;  /* 0x00000003ff0075a7 */ /* 0x000e640008001105 */
[----:B-1----:R-:W-:Y:S05]  /*2400*/  @!P0 BRA `(.L_x_37) ;  /* 0x0000005000808947 */ /* 0x002fea0003800000 */
.L_x_116:
        /* <DEDUP_REMOVED lines=9> */
.L_x_118:
        /* <DEDUP_REMOVED lines=9> */
.L_x_120:
        /* <DEDUP_REMOVED lines=9> */
.L_x_122:
        /* <DEDUP_REMOVED lines=9> */
.L_x_124:
        /* <DEDUP_REMOVED lines=9> */
.L_x_126:
[----:B------:R-:W-:-:S04]  /*26e0*/  UIADD3 UR6, UPT, UPT, UR6, 0x1, URZ ;  /* 0x0000000106067890 */ /* 0x000fc8000fffe0ff */
[----:B------:R-:W-:-:S04]  /*26f0*/  UISETP.NE.AND UP0, UPT, UR6, 0x8, UPT ;  /* 0x000000080600788c */ /* 0x000fc8000bf05270 */
[----:B------:R-:W-:Y:S02]  /*2700*/  USEL UR5, URZ, 0x1, UP0 ;  /* 0x00000001ff057887 */ /* 0x000fe40008000000 */
[----:B------:R-:W-:-:S04]  /*2710*/  USEL UR6, UR6, URZ, UP0 ;  /* 0x000000ff06067287 */ /* 0x000fc80008000000 */
[----:B------:R-:W-:Y:S01]  /*2720*/  ULEA UR6, UR6, UR4, 0x3 ;  /* 0x0000000406067291 */ /* 0x000fe2000f8e18ff */
[----:B-1----:R-:W-:-:S04]  /*2730*/  LOP3.LUT R3, R2, UR5, RZ, 0x3c, !PT ;  /* 0x0000000502037c12 */ /* 0x002fc8000f8e3cff */
[----:B------:R-:W-:Y:S01]  /*2740*/  SHF.L.U32 R3, R3, 0x1f, RZ ;  /* 0x0000001f03037819 */ /* 0x000fe200000006ff */
[----:B----4-:R-:W-:-:S07]  /*2750*/  IMAD.U32 R0, RZ, RZ, UR6 ;  /* 0x00000006ff007e24 */ /* 0x010fce000f8e00ff */
.L_x_43:
[----:B-1----:R1:W2:Y:S02]  /*2760*/  SYNCS.PHASECHK.TRANS64.TRYWAIT P0, [R0+URZ], R3 ;  /* 0x00000003000075a7 */ /* 0x0022a400080011ff */
[----:B--2---:R-:W-:Y:S05]  /*2770*/  @!P0 NANOSLEEP.SYNCS 0x989680 ;  /* 0x009896800000895d */ /* 0x004fea0003900000 */
[----:B------:R-:W2:Y:S02]  /*2780*/  @!P0 SYNCS.PHASECHK.TRANS64 P0, [R0+URZ], R3 ;  /* 0x00000003000085a7 */ /* 0x000ea400080010ff */
[----:B--2---:R-:W-:Y:S05]  /*2790*/  @P0 EXIT ;  /* 0x000000000000094d */ /* 0x004fea0003800000 */
[----:B------:R-:W-:Y:S05]  /*27a0*/  BRA `(.L_x_43) ;  /* 0xfffffffc00ec7947 */ /* 0x000fea000383ffff */
.L_x_17:
[----:B------:R-:W-:-:S04]  /*27b0*/  UISETP.NE.AND UP1, UPT, UR37, URZ, UPT ;  /* 0x000000ff2500728c */ /* 0x000fc8000bf25270 */
[----:B------:R-:W-:-:S09]  /*27c0*/  UISETP.NE.OR UP1, UPT, UR8, 0x1, UP1 ;  /* 0x000000010800788c */ /* 0x000fd20008f25670 */
[----:B------:R-:W-:Y:S05]  /*27d0*/  BRA.U UP1, `(.L_x_44) ;  /* 0x0000000501487547 */ /* 0x000fea000b800000 */
[----:B------:R-:W-:Y:S01]  /*27e0*/  ISETP.NE.AND P2, PT, R2, RZ, PT ;  /* 0x000000ff0200720c */ /* 0x000fe20003f45270 */
[----:B------:R-:W-:Y:S01]  /*27f0*/  IMAD.MOV.U32 R12, RZ, RZ, 0x1 ;  /* 0x00000001ff0c7424 */ /* 0x000fe200078e00ff */
[----:B------:R-:W-:Y:S02]  /*2800*/  CS2R R10, SRZ ;  /* 0x00000000000a7805 */ /* 0x000fe4000001ff00 */
[----:B------:R-:W-:Y:S01]  /*2810*/  CS2R R8, SRZ ;  /* 0x0000000000087805 */ /* 0x000fe2000001ff00 */
[----:B------:R-:W-:Y:S01]  /*2820*/  UMOV UR4, 0x400 ;  /* 0x0000040000047882 */ /* 0x000fe20000000000 */
[----:B------:R-:W-:Y:S01]  /*2830*/  UMOV UR6, URZ ;  /* 0x000000ff00067c82 */ /* 0x000fe20008000000 */
[----:B------:R-:W-:-:S12]  /*2840*/  ULEA UR37, UR37, UR4, 0x18 ;  /* 0x0000000425257291 */ /* 0x000fd8000f8ec0ff */
.L_x_48:
[----:B------:R-:W-:Y:S02]  /*2850*/  LEA R0, R8, UR37, 0x3 ;  /* 0x0000002508007c11 */ /* 0x000fe4000f8e18ff */
[----:B------:R-:W-:-:S03]  /*2860*/  SHF.L.U32 R5, R9, 0x1f, RZ ;  /* 0x0000001f09057819 */ /* 0x000fc600000006ff */
[----:B------:R-:W-:Y:S01]  /*2870*/  VIADD R4, R0, 0x120 ;  /* 0x0000012000047836 */ /* 0x000fe20000000000 */
[----:B------:R-:W1:Y:S02]  /*2880*/  SYNCS.PHASECHK.TRANS64.TRYWAIT P0, [R0+URZ+0x110], R5 ;  /* 0x00011005000075a7 */ /* 0x000e6400080011ff */
[----:B-1----:R-:W-:Y:S05]  /*2890*/  @!P0 BRA `(.L_x_45) ;  /* 0x0000004c00ec8947 */ /* 0x002fea0003800000 */
.L_x_127:
[----:B------:R-:W-:Y:S01]  /*28a0*/  ULEA UR5, UR6, UR37, 0x3 ;  /* 0x0000002506057291 */ /* 0x000fe2000f8e18ff */
[----:B------:R-:W-:Y:S02]  /*28b0*/  PRMT R4, RZ, 0x654, R4 ;  /* 0x00000654ff047816 */ /* 0x000fe40000000004 */
[----:B-1----:R-:W-:Y:S01]  /*28c0*/  SHF.L.U32 R5, R12, 0x1f, RZ ;  /* 0x0000001f0c057819 */ /* 0x002fe200000006ff */
[----:B------:R-:W-:Y:S01]  /*28d0*/  UIADD3 UR4, UPT, UPT, UR5, 0xb0, URZ ;  /* 0x000000b005047890 */ /* 0x000fe2000fffe0ff */
[----:B------:R1:W-:Y:S05]  /*28e0*/  SYNCS.ARRIVE.TRANS64.RED.A1T0 RZ, [R4+URZ], RZ ;  /* 0x000000ff04ff79a7 */ /* 0x0003ea00081004ff */
[----:B------:R-:W-:Y:S01]  /*28f0*/  IMAD.U32 R7, RZ, RZ, UR4 ;  /* 0x00000004ff077e24 */ /* 0x000fe2000f8e00ff */
[----:B------:R-:W2:Y:S04]  /*2900*/  SYNCS.PHASECHK.TRANS64.TRYWAIT P0, [UR5+0xc0], R5 ;  /* 0x0000c005ff0075a7 */ /* 0x000ea80008001105 */
[----:B------:R-:W-:Y:S01]  /*2910*/  PRMT R6, R2, 0x654, R7 ;  /* 0x0000065402067816 */ /* 0x000fe20000000007 */
[----:B-1----:R-:W-:Y:S01]  /*2920*/  @!P2 IMAD.MOV.U32 R4, RZ, RZ, 0x10 ;  /* 0x00000010ff04a424 */ /* 0x002fe200078e00ff */
[----:B--2---:R-:W-:Y:S06]  /*2930*/  @!P0 BRA `(.L_x_46) ;  /* 0x0000004c00d88947 */ /* 0x004fec0003800000 */
.L_x_129:
[----:B------:R-:W-:Y:S01]  /*2940*/  ULEA UR4, UR6, UR37, 0x4 ;  /* 0x0000002506047291 */ /* 0x000fe2000f8e20ff */
[----:B------:R-:W-:Y:S01]  /*2950*/  SEL R3, R6, R3, !P2 ;  /* 0x0000000306037207 */ /* 0x000fe20005000000 */
[----:B------:R-:W-:Y:S01]  /*2960*/  UIADD3 UR5, UPT, UPT, UR5, 0xb0, URZ ;  /* 0x000000b005057890 */ /* 0x000fe2000fffe0ff */
[----:B-1----:R-:W-:Y:S01]  /*2970*/  LEA R0, R11, UR37, 0x3 ;  /* 0x000000250b007c11 */ /* 0x002fe2000f8e18ff */
[----:B------:R-:W-:Y:S01]  /*2980*/  UIADD3 UR4, UPT, UPT, UR4, 0x140, URZ ;  /* 0x0000014004047890 */ /* 0x000fe2000fffe0ff */
[----:B------:R-:W-:Y:S01]  /*2990*/  SHF.L.U32 R5, R10, 0x1f, RZ ;  /* 0x0000001f0a057819 */ /* 0x000fe200000006ff */
[----:B------:R1:W-:Y:S01]  /*29a0*/  @!P2 SYNCS.ARRIVE.TRANS64.RED RZ, [R3+URZ], R4 ;  /* 0x0000000403ffa9a7 */ /* 0x0003e200080004ff */
[----:B------:R-:W-:Y:S01]  /*29b0*/  UIADD3 UR6, UPT, UPT, UR6, 0x1, URZ ;  /* 0x0000000106067890 */ /* 0x000fe2000fffe0ff */
[----:B------:R-:W-:-:S03]  /*29c0*/  VIADD R8, R8, 0x1 ;  /* 0x0000000108087836 */ /* 0x000fc60000000000 */
[----:B------:R-:W-:Y:S02]  /*29d0*/  UISETP.NE.AND UP0, UPT, UR6, 0x2, UPT ;  /* 0x000000020600788c */ /* 0x000fe4000bf05270 */
[----:B------:R-:W-:Y:S06]  /*29e0*/  UGETNEXTWORKID.BROADCAST [UR4], [UR5] ;  /* 0x00000000040073ca */ /* 0x000fec0008000100 */
[----:B------:R-:W-:Y:S01]  /*29f0*/  USEL UR4, URZ, 0x1, UP0 ;  /* 0x00000001ff047887 */ /* 0x000fe20008000000 */
[----:B------:R-:W-:Y:S01]  /*2a00*/  ISETP.NE.AND P0, PT, R8, 0x2, PT ;  /* 0x000000020800780c */ /* 0x000fe20003f05270 */
[----:B------:R-:W-:Y:S01]  /*2a10*/  USEL UR6, UR6, URZ, UP0 ;  /* 0x000000ff06067287 */ /* 0x000fe20008000000 */
[----:B------:R-:W2:Y:S03]  /*2a20*/  SYNCS.PHASECHK.TRANS64.TRYWAIT P1, [R0+URZ+0xb0], R5 ;  /* 0x0000b005000075a7 */ /* 0x000ea600080211ff */
[----:B------:R-:W-:Y:S01]  /*2a30*/  LOP3.LUT R12, R12, UR4, RZ, 0x3c, !PT ;  /* 0x000000040c0c7c12 */ /* 0x000fe2000f8e3cff */
[----:B-12---:R-:W-:Y:S07]  /*2a40*/  @!P1 BRA `(.L_x_47) ;  /* 0x0000004c00ac9947 */ /* 0x006fee0003800000 */
.L_x_130:
[C---:B------:R-:W-:Y:S01]  /*2a50*/  LEA R4, R11.reuse, UR37, 0x4 ;  /* 0x000000250b047c11 */ /* 0x040fe2000f8e20ff */
[----:B-1----:R-:W-:Y:S01]  /*2a60*/  VIADD R0, R0, 0xc0 ;  /* 0x000000c000007836 */ /* 0x002fe20000000000 */
[----:B------:R-:W-:Y:S01]  /*2a70*/  SEL R8, R8, RZ, P0 ;  /* 0x000000ff08087207 */ /* 0x000fe20000000000 */
[----:B------:R-:W-:-:S03]  /*2a80*/  VIADD R11, R11, 0x1 ;  /* 0x000000010b0b7836 */ /* 0x000fc60000000000 */
[----:B------:R-:W1:Y:S01]  /*2a90*/  LDS.128 R4, [R4+0x140] ;  /* 0x0001400004047984 */ /* 0x000e620000000c00 */
[----:B------:R-:W-:Y:S02]  /*2aa0*/  PRMT R0, RZ, 0x654, R0 ;  /* 0x00000654ff007816 */ /* 0x000fe40000000000 */
[C---:B------:R-:W-:Y:S01]  /*2ab0*/  ISETP.NE.AND P1, PT, R11.reuse, 0x2, PT ;  /* 0x000000020b00780c */ /* 0x040fe20003f25270 */
[----:B------:R-:W-:Y:S01]  /*2ac0*/  @!PT LDS RZ, [RZ] ;  /* 0x00000000fffff984 */ /* 0x000fe20000000800 */
[----:B------:R-:W-:Y:S01]  /*2ad0*/  @!PT LDS RZ, [RZ] ;  /* 0x00000000fffff984 */ /* 0x000fe20000000800 */
[----:B------:R-:W-:Y:S01]  /*2ae0*/  @!PT LDS RZ, [RZ] ;  /* 0x00000000fffff984 */ /* 0x000fe20000000800 */
[----:B------:R-:W-:Y:S01]  /*2af0*/  @!PT LDS RZ, [RZ] ;  /* 0x00000000fffff984 */ /* 0x000fe20000000800 */
[----:B------:R2:W-:Y:S06]  /*2b00*/  MEMBAR.ALL.CTA ;  /* 0x0000000000007992 */ /* 0x0005ec0000008000 */
[----:B--2---:R-:W2:Y:S01]  /*2b10*/  FENCE.VIEW.ASYNC.S ;  /* 0x00000000000073c6 */ /* 0x004ea20000000000 */
[----:B------:R-:W-:Y:S01]  /*2b20*/  SEL R11, R11, RZ, P1 ;  /* 0x000000ff0b0b7207 */ /* 0x000fe20000800000 */
[----:B--2---:R2:W-:Y:S01]  /*2b30*/  SYNCS.ARRIVE.TRANS64.RED.A1T0 RZ, [R0+URZ], RZ ;  /* 0x000000ff00ff79a7 */ /* 0x0045e200081004ff */
[----:B-1----:R-:W-:-:S02]  /*2b40*/  LOP3.LUT P3, RZ, R6, 0x1, RZ, 0xc0, !PT ;  /* 0x0000000106ff7812 */ /* 0x002fc4000786c0ff */
[----:B------:R-:W-:-:S04]  /*2b50*/  SEL R5, RZ, 0x1, P1 ;  /* 0x00000001ff057807 */ /* 0x000fc80000800000 */
[----:B------:R-:W-:Y:S02]  /*2b60*/  LOP3.LUT R10, R10, R5, RZ, 0x3c, !PT ;  /* 0x000000050a0a7212 */ /* 0x000fe400078e3cff */
[----:B--2---:R-:W-:-:S04]  /*2b70*/  SEL R0, RZ, 0x1, P0 ;  /* 0x00000001ff007807 */ /* 0x004fc80000000000 */
[----:B------:R-:W-:Y:S01]  /*2b80*/  LOP3.LUT R9, R9, R0, RZ, 0x3c, !PT ;  /* 0x0000000009097212 */ /* 0x000fe200078e3cff */
[----:B------:R-:W-:Y:S06]  /*2b90*/  @P3 BRA `(.L_x_48) ;  /* 0xfffffffc002c3947 */ /* 0x000fec000383ffff */
[----:B------:R-:W-:Y:S01]  /*2ba0*/  ULEA UR5, UR6, UR37, 0x3 ;  /* 0x0000002506057291 */ /* 0x000fe2000f8e18ff */
[----:B------:R-:W-:-:S08]  /*2bb0*/  SHF.L.U32 R3, R12, 0x1f, RZ ;  /* 0x0000001f0c037819 */ /* 0x000fd000000006ff */
[----:B------:R-:W1:Y:S02]  /*2bc0*/  SYNCS.PHASECHK.TRANS64 P0, [UR5+0xc0], R3 ;  /* 0x0000c003ff0075a7 */ /* 0x000e640008001005 */
[----:B-1----:R-:W-:Y:S05]  /*2bd0*/  @P0 BRA `(.L_x_49) ;  /* 0x0000000000080947 */ /* 0x002fea0003800000 */
[----:B------:R-:W1:Y:S02]  /*2be0*/  SYNCS.PHASECHK.TRANS64.TRYWAIT P0, [UR5+0xc0], R3 ;  /* 0x0000c003ff0075a7 */ /* 0x000e640008001105 */
[----:B-1----:R-:W-:Y:S05]  /*2bf0*/  @!P0 BRA `(.L_x_50) ;  /* 0x0000004c00548947 */ /* 0x002fea0003800000 */
.L_x_49:
[----:B------:R-:W-:-:S04]  /*2c00*/  UIADD3 UR4, UPT, UPT, UR6, 0x1, URZ ;  /* 0x0000000106047890 */ /* 0x000fc8000fffe0ff */
[----:B------:R-:W-:-:S04]  /*2c10*/  UISETP.NE.AND UP0, UPT, UR4, 0x2, UPT ;  /* 0x000000020400788c */ /* 0x000fc8000bf05270 */
[----:B------:R-:W-:Y:S02]  /*2c20*/  USEL UR7, URZ, 0x1, UP0 ;  /* 0x00000001ff077887 */ /* 0x000fe40008000000 */
[----:B------:R-:W-:-:S04]  /*2c30*/  USEL UR4, UR4, URZ, UP0 ;  /* 0x000000ff04047287 */ /* 0x000fc80008000000 */
[----:B------:R-:W-:Y:S01]  /*2c40*/  ULEA UR4, UR4, UR37, 0x3 ;  /* 0x0000002504047291 */ /* 0x000fe2000f8e18ff */
[----:B-1----:R-:W-:-:S04]  /*2c50*/  LOP3.LUT R3, R12, UR7, RZ, 0x3c, !PT ;  /* 0x000000070c037c12 */ /* 0x002fc8000f8e3cff */
[----:B------:R-:W-:-:S04]  /*2c60*/  SHF.L.U32 R0, R3, 0x1f, RZ ;  /* 0x0000001f03007819 */ /* 0x000fc800000006ff */
[----:B------:R-:W1:Y:S02]  /*2c70*/  SYNCS.PHASECHK.TRANS64 P0, [UR4+0xc0], R0 ;  /* 0x0000c000ff0075a7 */ /* 0x000e640008001004 */
[----:B-1----:R-:W-:Y:S05]  /*2c80*/  @P0 EXIT ;  /* 0x000000000000094d */ /* 0x002fea0003800000 */
[----:B------:R-:W-:Y:S02]  /*2c90*/  SHF.L.U32 R3, R3, 0x1f, RZ ;  /* 0x0000001f03037819 */ /* 0x000fe400000006ff */
[----:B------:R-:W-:-:S07]  /*2ca0*/  MOV R0, UR4 ;  /* 0x0000000400007c02 */ /* 0x000fce0008000f00 */
.L_x_51:
[----:B-1----:R1:W2:Y:S02]  /*2cb0*/  SYNCS.PHASECHK.TRANS64.TRYWAIT P0, [R0+URZ+0xc0], R3 ;  /* 0x0000c003000075a7 */ /* 0x0022a400080011ff */
[----:B--2---:R-:W-:Y:S05]  /*2cc0*/  @!P0 NANOSLEEP.SYNCS 0x989680 ;  /* 0x009896800000895d */ /* 0x004fea0003900000 */
[----:B------:R-:W2:Y:S02]  /*2cd0*/  @!P0 SYNCS.PHASECHK.TRANS64 P0, [R0+URZ+0xc0], R3 ;  /* 0x0000c003000085a7 */ /* 0x000ea400080010ff */
[----:B--2---:R-:W-:Y:S05]  /*2ce0*/  @P0 EXIT ;  /* 0x000000000000094d */ /* 0x004fea0003800000 */
[----:B------:R-:W-:Y:S05]  /*2cf0*/  BRA `(.L_x_51) ;  /* 0xfffffffc00ec7947 */ /* 0x000fea000383ffff */
.L_x_44:
[----:B------:R-:W-:-:S09]  /*2d00*/  UISETP.NE.AND UP1, UPT, UR8, URZ, UPT ;  /* 0x000000ff0800728c */ /* 0x000fd2000bf25270 */
[----:B------:R-:W-:Y:S05]  /*2d10*/  BRA.U UP1, `(.L_x_52) ;  /* 0x0000000d01c87547 */ /* 0x000fea000b800000 */
[----:B------:R-:W-:Y:S01]  /*2d20*/  UMOV UR4, 0x40 ;  /* 0x0000004000047882 */ /* 0x000fe20000000000 */
[----:B------:R-:W-:Y:S01]  /*2d30*/  NOP ;  /* 0x0000000000007918 */ /* 0x000fe20000000000 */
[----:B------:R-:W-:Y:S01]  /*2d40*/  ULEA UR4, UR37, UR4, 0x18 ;  /* 0x0000000425047291 */ /* 0x000fe2000f8ec0ff */
[----:B------:R-:W-:Y:S02]  /*2d50*/  UMOV UR5, 0x400 ;  /* 0x0000040000057882 */ /* 0x000fe40000000000 */
[----:B------:R-:W-:-:S06]  /*2d60*/  ULEA UR37, UR37, UR5, 0x18 ;  /* 0x0000000525257291 */ /* 0x000fcc000f8ec0ff */
[----:B------:R-:W1:Y:S02]  /*2d70*/  LDS.U8 R0, [UR4+0x1c] ;  /* 0x00001c04ff007984 */ /* 0x000e640008000000 */
[----:B-1----:R-:W-:-:S13]  /*2d80*/  ISETP.NE.AND P0, PT, R0, RZ, PT ;  /* 0x000000ff0000720c */ /* 0x002fda0003f05270 */
[----:B------:R-:W-:Y:S05]  /*2d90*/  @P0 BRA `(.L_x_53) ;  /* 0x0000000000580947 */ /* 0x000fea0003800000 */
[----:B------:R-:W-:-:S13]  /*2da0*/  ELECT P0, URZ, PT ;  /* 0x0000000000ff782f */ /* 0x000fda0003800000 */
[----:B------:R-:W-:Y:S05]  /*2db0*/  @!P0 BRA `(.L_x_54) ;  /* 0x0000000000608947 */ /* 0x000fea0003800000 */
[----:B------:R-:W-:Y:S01]  /*2dc0*/  UMOV UR5, 0x10 ;  /* 0x0000001000057882 */ /* 0x000fe20000000000 */
[----:B------:R-:W-:Y:S01]  /*2dd0*/  HFMA2 R0, -RZ, RZ, 0, 5.9604644775390625e-08 ;  /* 0x00000001ff007431 */ /* 0x000fe200000001ff */
[----:B------:R-:W-:-:S03]  /*2de0*/  MOV R2, 0xffff ;  /* 0x0000ffff00027802 */ /* 0x000fc60000000f00 */
[----:B------:R-:W-:Y:S04]  /*2df0*/  DEPBAR.LE SB1, 0x36 ;  /* 0x00009d800000791a */ /* 0x000fe80000000000 */
[----:B------:R-:W1:Y:S02]  /*2e00*/  UTCATOMSWS.FIND_AND_SET.ALIGN UP0, UR5, UR5 ;  /* 0x00000005000575e3 */ /* 0x000e640008000800 */
[----:B-1----:R-:W-:Y:S01]  /*2e10*/  MOV R3, UR5 ;  /* 0x0000000500037c02 */ /* 0x002fe20008000f00 */
[----:B------:R-:W-:Y:S06]  /*2e20*/  BRA.U UP0, `(.L_x_55) ;  /* 0x0000000100187547 */ /* 0x000fec000b800000 */
.L_x_56:
[----:B------:R-:W-:Y:S05]  /*2e30*/  NANOSLEEP 0x64 ;  /* 0x000000640000795d */ /* 0x000fea0003800000 */
[----:B------:R-:W-:-:S05]  /*2e40*/  UMOV UR5, 0x10 ;  /* 0x0000001000057882 */ /* 0x000fca0000000000 */
[----:B------:R-:W-:Y:S04]  /*2e50*/  DEPBAR.LE SB1, 0x36 ;  /* 0x00009d800000791a */ /* 0x000fe80000000000 */
[----:B------:R-:W1:Y:S02]  /*2e60*/  UTCATOMSWS.FIND_AND_SET.ALIGN UP0, UR5, UR5 ;  /* 0x00000005000575e3 */ /* 0x000e640008000800 */
[----:B-1----:R-:W-:Y:S01]  /*2e70*/  MOV R3, UR5 ;  /* 0x0000000500037c02 */ /* 0x002fe20008000f00 */
[----:B------:R-:W-:Y:S05]  /*2e80*/  BRA.U !UP0, `(.L_x_56) ;  /* 0xfffffffd08e87547 */ /* 0x000fea000b83ffff */
.L_x_55:
[-C--:B------:R-:W-:Y:S02]  /*2e90*/  SHF.L.U32 R2, R2, R3.reuse, RZ ;  /* 0x0000000302027219 */ /* 0x080fe400000006ff */
[----:B------:R-:W-:Y:S01]  /*2ea0*/  SHF.L.U32 R0, R0, R3, RZ ;  /* 0x0000000300007219 */ /* 0x000fe200000006ff */
[----:B------:R-:W-:Y:S02]  /*2eb0*/  IMAD.SHL.U32 R3, R3, 0x20, RZ ;  /* 0x0000002003037824 */ /* 0x000fe400078e00ff */
[----:B------:R1:W-:Y:S04]  /*2ec0*/  ATOMS.OR RZ, [UR4+0x14], R2 ;  /* 0x00001402ffff798c */ /* 0x0003e8000b000004 */
[----:B------:R1:W-:Y:S04]  /*2ed0*/  ATOMS.OR RZ, [UR4+0x18], R0 ;  /* 0x00001800ffff798c */ /* 0x0003e8000b000004 */
[----:B------:R1:W-:Y:S01]  /*2ee0*/  STS [UR37+0x160], R3 ;  /* 0x00016003ff007988 */ /* 0x0003e20008000825 */
[----:B------:R-:W-:Y:S05]  /*2ef0*/  BRA `(.L_x_54) ;  /* 0x0000000000107947 */ /* 0x000fea0003800000 */
.L_x_53:
[----:B------:R-:W-:Y:S02]  /*2f00*/  MOV R0, 0xffffffff ;  /* 0xffffffff00007802 */ /* 0x000fe40000000f00 */
[----:B------:R-:W-:-:S03]  /*2f10*/  MOV R2, 0x2f40 ;  /* 0x00002f4000027802 */ /* 0x000fc60000000f00 */
[----:B------:R1:W-:Y:S04]  /*2f20*/  STS [UR37+0x160], R0 ;  /* 0x00016000ff007988 */ /* 0x0003e80008000825 */
[----:B-1-3-5:R-:W-:Y:S05]  /*2f30*/  CALL.REL.NOINC `($__internal_1_$__cuda_sm10x_tcgen05_guardrail_trap_phase_invalid_during_alloc) ;  /* 0x0000005000107944 */ /* 0x02afea0003c00000 */
.L_x_54:
[----:B------:R-:W-:Y:S05]  /*2f40*/  WARPSYNC.ALL ;  /* 0x0000000000007948 */ /* 0x000fea0003800000 */
[----:B------:R-:W2:Y:S01]  /*2f50*/  S2UR UR5, SR_CgaCtaId ;  /* 0x00000000000579c3 */ /* 0x000ea20000008800 */
[----:B------:R-:W-:Y:S01]  /*2f60*/  UMOV UR4, 0x400 ;  /* 0x0000040000047882 */ /* 0x000fe20000000000 */
[----:B------:R-:W-:-:S06]  /*2f70*/  NOP ;  /* 0x0000000000007918 */ /* 0x000fcc0000000000 */
[----:B------:R-:W-:Y:S06]  /*2f80*/  BAR.ARV 0x6, 0xa0 ;  /* 0x0182800000007b1d */ /* 0x000fec0000002000 */
[----:B------:R-:W4:Y:S01]  /*2f90*/  LDCU UR7, c[0x0][0x38c] ;  /* 0x00007180ff0777ac */ /* 0x000f220008000800 */
[----:B------:R-:W-:Y:S01]  /*2fa0*/  IMAD.MOV.U32 R11, RZ, RZ, 0x1 ;  /* 0x00000001ff0b7424 */ /* 0x000fe200078e00ff */
[----:B------:R-:W-:Y:S01]  /*2fb0*/  CS2R R8, SRZ ;  /* 0x0000000000087805 */ /* 0x000fe2000001ff00 */
[----:B------:R-:W-:Y:S01]  /*2fc0*/  IMAD.MOV.U32 R10, RZ, RZ, RZ ;  /* 0x000000ffff0a7224 */ /* 0x000fe200078e00ff */
[----:B------:R-:W3:Y:S01]  /*2fd0*/  LDCU UR6, c[0x0][0x38c] ;  /* 0x00007180ff0677ac */ /* 0x000ee20008000800 */
[----:B------:R-:W-:Y:S01]  /*2fe0*/  UMOV UR14, URZ ;  /* 0x000000ff000e7c82 */ /* 0x000fe20008000000 */
[----:B------:R-:W-:Y:S01]  /*2ff0*/  UMOV UR13, URZ ;  /* 0x000000ff000d7c82 */ /* 0x000fe20008000000 */
[----:B--2---:R-:W-:Y:S01]  /*3000*/  ULEA UR5, UR5, UR4, 0x18 ;  /* 0x0000000405057291 */ /* 0x004fe2000f8ec0ff */
[----:B------:R-:W-:Y:S01]  /*3010*/  UMOV UR24, 0x0 ;  /* 0x0000000000187882 */ /* 0x000fe20000000000 */
[----:B------:R-:W-:-:S02]  /*3020*/  UMOV UR25, 0x4210010 ;  /* 0x0421001000197882 */ /* 0x000fc40000000000 */
[----:B------:R-:W-:Y:S02]  /*3030*/  UIADD3 UR10, UPT, UPT, UR5, 0x4400, URZ ;  /* 0x00004400050a7890 */ /* 0x000fe4000fffe0ff */
[----:B------:R-:W-:Y:S02]  /*3040*/  UIADD3 UR15, UPT, UPT, UR5, 0x14400, URZ ;  /* 0x00014400050f7890 */ /* 0x000fe4000fffe0ff */
[----:B----4-:R-:W-:Y:S01]  /*3050*/  UIADD3 UR7, UPT, UPT, UR7, 0x7f, URZ ;  /* 0x0000007f07077890 */ /* 0x010fe2000fffe0ff */
[----:B-1----:R-:W1:Y:S01]  /*3060*/  LDS R0, [UR5+0x160] ;  /* 0x00016005ff007984 */ /* 0x002e620008000800 */
[----:B------:R-:W-:Y:S02]  /*3070*/  USHF.R.U32.HI UR10, URZ, 0x4, UR10 ;  /* 0x00000004ff0a7899 */ /* 0x000fe4000801160a */
[----:B------:R-:W-:Y:S02]  /*3080*/  USHF.R.S32.HI UR4, URZ, 0x1f, UR7 ;  /* 0x0000001fff047899 */ /* 0x000fe40008011407 */
[----:B------:R-:W-:-:S02]  /*3090*/  USHF.R.U32.HI UR15, URZ, 0x4, UR15 ;  /* 0x00000004ff0f7899 */ /* 0x000fc4000801160f */
[----:B------:R-:W-:Y:S02]  /*30a0*/  ULEA.HI UR4, UR4, UR7, URZ, 0x7 ;  /* 0x0000000704047291 */ /* 0x000fe4000f8f38ff */
[----:B------:R-:W-:Y:S02]  /*30b0*/  ULOP3.LUT UR10, UR10, 0x3fff, URZ, 0xc0, !UPT ;  /* 0x00003fff0a0a7892 */ /* 0x000fe4000f8ec0ff */
[----:B------:R-:W-:Y:S01]  /*30c0*/  USHF.R.S32.HI UR4, URZ, 0x7, UR4 ;  /* 0x00000007ff047899 */ /* 0x000fe20008011404 */
[----:B------:R-:W-:Y:S01]  /*30d0*/  UMOV UR22, 0x0 ;  /* 0x0000000000167882 */ /* 0x000fe20000000000 */
[----:B------:R-:W-:Y:S02]  /*30e0*/  UMOV UR23, 0x4210010 ;  /* 0x0421001000177882 */ /* 0x000fe40000000000 */
[----:B------:R-:W-:Y:S02]  /*30f0*/  UISETP.LT.AND UP0, UPT, UR4, 0x1, UPT ;  /* 0x000000010400788c */ /* 0x000fe4000bf01270 */
[----:B------:R-:W-:-:S02]  /*3100*/  ULOP3.LUT UR15, UR15, 0x3fff, URZ, 0xc0, !UPT ;  /* 0x00003fff0f0f7892 */ /* 0x000fc4000f8ec0ff */
[----:B------:R-:W-:Y:S02]  /*3110*/  USEL UR9, UR4, 0x1, !UP0 ;  /* 0x0000000104097887 */ /* 0x000fe4000c000000 */
[----:B------:R-:W-:Y:S02]  /*3120*/  ULOP3.LUT UR10, UR10, 0x10000, URZ, 0xfc, !UPT ;  /* 0x000100000a0a7892 */ /* 0x000fe4000f8efcff */
[----:B------:R-:W-:Y:S02]  /*3130*/  UIADD3 UR9, UPT, UPT, -UR9, URZ, URZ ;  /* 0x000000ff09097290 */ /* 0x000fe4000fffe1ff */
[----:B---3--:R-:W-:Y:S01]  /*3140*/  UISETP.GE.AND UP3, UPT, UR6, 0x1, UPT ;  /* 0x000000010600788c */ /* 0x008fe2000bf66270 */
[----:B------:R-:W-:Y:S01]  /*3150*/  UMOV UR20, 0x0 ;  /* 0x0000000000147882 */ /* 0x000fe20000000000 */
[----:B------:R-:W-:Y:S01]  /*3160*/  UMOV UR21, 0x4210010 ;  /* 0x0421001000157882 */ /* 0x000fe20000000000 */
[----:B------:R-:W-:Y:S01]  /*3170*/  UMOV UR18, 0x0 ;  /* 0x0000000000127882 */ /* 0x000fe20000000000 */
[----:B------:R-:W-:Y:S01]  /*3180*/  UMOV UR19, 0x4210010 ;  /* 0x0421001000137882 */ /* 0x000fe20000000000 */
[----:B-1----:R-:W-:-:S15]  /*3190*/  R2UR UR16, R0 ;  /* 0x00000000001072ca */ /* 0x002fde00000e0000 */
.L_x_63:
[----:B------:R-:W-:Y:S02]  /*31a0*/  LEA R0, R10, UR5, 0x3 ;  /* 0x000000050a007c11 */ /* 0x000fe4000f8e18ff */
[----:B------:R-:W-:Y:S02]  /*31b0*/  SHF.L.U32 R5, R9, 0x1f, RZ ;  /* 0x0000001f09057819 */ /* 0x000fe400000006ff */
[----:B------:R-:W-:Y:S01]  /*31c0*/  PLOP3.LUT P0, PT, PT, PT, UP3, 0x80, 0x8 ;  /* 0x000000000008781c */ /* 0x000fe20003f0f038 */
[----:B------:R-:W-:Y:S01]  /*31d0*/  VIADD R3, R0, 0xc0 ;  /* 0x000000c000037836 */ /* 0x000fe20000000000 */
[----:B-1----:R-:W1:Y:S02]  /*31e0*/  SYNCS.PHASECHK.TRANS64.TRYWAIT P1, [R0+URZ+0xb0], R5 ;  /* 0x0000b005000075a7 */ /* 0x002e6400080211ff */
[----:B-1-3--:R-:W-:Y:S09]  /*31f0*/  @!P1 BRA `(.L_x_57) ;  /* 0x0000004400ec9947 */ /* 0x00aff20003800000 */
.L_x_132:
[----:B------:R-:W-:Y:S01]  /*3200*/  LEA R4, R10, UR5, 0x4 ;  /* 0x000000050a047c11 */ /* 0x000fe2000f8e20ff */
[----:B------:R-:W-:Y:S01]  /*3210*/  @UP3 ULEA UR6, UR13, UR5, 0x3 ;  /* 0x000000050d063291 */ /* 0x000fe2000f8e18ff */
[----:B------:R-:W-:Y:S01]  /*3220*/  PLOP3.LUT P2, PT, PT, PT, PT, 0x80, 0x8 ;  /* 0x000000000008781c */ /* 0x000fe20003f4f070 */
[----:B------:R-:W-:Y:S01]  /*3230*/  ULEA UR7, UR14, UR5, 0x3 ;  /* 0x000000050e077291 */ /* 0x000fe2000f8e18ff */
[----:B------:R-:W-:Y:S02]  /*3240*/  PRMT R3, RZ, 0x654, R3 ;  /* 0x00000654ff037816 */ /* 0x000fe40000000003 */
[----:B-1----:R-:W1:Y:S01]  /*3250*/  LDS.128 R4, [R4+0x140] ;  /* 0x0001400004047984 */ /* 0x002e620000000c00 */
[----:B------:R-:W-:Y:S02]  /*3260*/  @P0 SHF.L.U32 R2, R8, 0x1f, RZ ;  /* 0x0000001f08020819 */ /* 0x000fe400000006ff */
[----:B------:R-:W-:Y:S01]  /*3270*/  SHF.L.U32 R0, R11, 0x1f, RZ ;  /* 0x0000001f0b007819 */ /* 0x000fe200000006ff */
[----:B------:R-:W-:Y:S01]  /*3280*/  @!PT LDS RZ, [RZ] ;  /* 0x00000000fffff984 */ /* 0x000fe20000000800 */
[----:B------:R-:W-:Y:S01]  /*3290*/  @!PT LDS RZ, [RZ] ;  /* 0x00000000fffff984 */ /* 0x000fe20000000800 */
[----:B------:R-:W-:Y:S01]  /*32a0*/  @!PT LDS RZ, [RZ] ;  /* 0x00000000fffff984 */ /* 0x000fe20000000800 */
[----:B------:R-:W-:Y:S01]  /*32b0*/  @!PT LDS RZ, [RZ] ;  /* 0x00000000fffff984 */ /* 0x000fe20000000800 */
[----:B------:R2:W-:Y:S06]  /*32c0*/  MEMBAR.ALL.CTA ;  /* 0x0000000000007992 */ /* 0x0005ec0000008000 */
[----:B--2---:R-:W2:Y:S02]  /*32d0*/  FENCE.VIEW.ASYNC.S ;  /* 0x00000000000073c6 */ /* 0x004ea40000000000 */
[----:B--2---:R2:W-:Y:S01]  /*32e0*/  SYNCS.ARRIVE.TRANS64.RED.A1T0 RZ, [R3+URZ], RZ ;  /* 0x000000ff03ff79a7 */ /* 0x0045e200081004ff */
[----:B------:R2:W3:Y:S01]  /*32f0*/  @P0 SYNCS.PHASECHK.TRANS64.TRYWAIT P2, [UR6], R2 ;  /* 0x00000002ff0005a7 */ /* 0x0004e20008041106 */
[----:B------:R-:W-:Y:S01]  /*3300*/  ULEA.HI UR6, UR14, UR14, URZ, 0x1 ;  /* 0x0000000e0e067291 */ /* 0x000fe2000f8f08ff */
[----:B-1----:R-:W-:-:S03]  /*3310*/  LOP3.LUT P1, RZ, R6, 0x1, RZ, 0xc0, !PT ;  /* 0x0000000106ff7812 */ /* 0x002fc6000782c0ff */
[----:B------:R-:W-:Y:S02]  /*3320*/  USHF.L.U32 UR8, UR6, 0x6, URZ ;  /* 0x0000000606087899 */ /* 0x000fe400080006ff */
[----:B------:R-:W-:Y:S02]  /*3330*/  ULOP3.LUT UR6, UR6, 0xffe, URZ, 0xc0, !UPT ;  /* 0x00000ffe06067892 */ /* 0x000fe4000f8ec0ff */
[----:B------:R-:W-:Y:S02]  /*3340*/  ULOP3.LUT UR8, UR8, 0xffffff80, URZ, 0xc0, !UPT ;  /* 0xffffff8008087892 */ /* 0x000fe4000f8ec0ff */
[----:B------:R-:W-:Y:S02]  /*3350*/  UIADD3 UR6, UPT, UPT, -UR6, UR14, URZ ;  /* 0x0000000e06067290 */ /* 0x000fe4000fffe1ff */
[----:B------:R-:W-:Y:S01]  /*3360*/  UIADD3 UR8, UPT, UPT, UR16, UR8, URZ ;  /* 0x0000000810087290 */ /* 0x000fe2000fffe0ff */
[----:B------:R-:W1:Y:S03]  /*3370*/  SYNCS.PHASECHK.TRANS64.TRYWAIT P0, [UR7+0xf0], R0 ;  /* 0x0000f000ff0075a7 */ /* 0x000e660008001107 */
[----:B------:R-:W-:Y:S01]  /*3380*/  ULEA UR8, UR6, UR8, 0x14 ;  /* 0x0000000806087291 */ /* 0x000fe2000f8ea0ff */
[----:B-123--:R-:W-:Y:S11]  /*3390*/  @!P0 BRA `(.L_x_58) ;  /* 0x0000004400988947 */ /* 0x00eff60003800000 */
.L_x_134:
[----:B------:R-:W-:Y:S01]  /*33a0*/  IADD3 R10, PT, PT, R10, 0x1, RZ ;  /* 0x000000010a0a7810 */ /* 0x000fe20007ffe0ff */
[----:B------:R-:W-:Y:S06]  /*33b0*/  BRA.U !UP3, `(.L_x_59) ;  /* 0x000000010bc07547 */ /* 0x000fec000b800000 */
[----:B------:R-:W-:Y:S01]  /*33c0*/  UPLOP3.LUT UP4, UPT, UPT, UPT, UPT, 0x40, 0x4 ;  /* 0x000000000004789c */ /* 0x000fe20003f8e870 */
[----:B------:R-:W-:Y:S01]  /*33d0*/  UMOV UR12, UR9 ;  /* 0x00000009000c7c82 */ /* 0x000fe20008000000 */
[----:B------:R-:W-:Y:S01]  /*33e0*/  UMOV UR11, UR4 ;  /* 0x00000004000b7c82 */ /* 0x000fe20008000000 */
[----:B------:R-:W-:-:S08]  /*33f0*/  UMOV UR17, UR13 ;  /* 0x0000000d00117c82 */ /* 0x000fd00008000000 */
.L_x_62:
[----:B------:R-:W-:Y:S02]  /*3400*/  UIADD3 UR12, UPT, UPT, UR12, 0x1, URZ ;  /* 0x000000010c0c7890 */ /* 0x000fe4000fffe0ff */
[----:B--2---:R-:W-:Y:S02]  /*3410*/  ULEA UR6, UR17, UR5, 0x3 ;  /* 0x0000000511067291 */ /* 0x004fe4000f8e18ff */
[----:B------:R-:W-:Y:S01]  /*3420*/  UISETP.NE.AND UP0, UPT, UR12, URZ, UPT ;  /* 0x000000ff0c00728c */ /* 0x000fe2000bf05270 */
[----:B---3--:R-:W-:Y:S10]  /*3430*/  @P2 BRA `(.L_x_60) ;  /* 0x00000000000c2947 */ /* 0x008ff40003800000 */
[----:B-1----:R-:W-:Y:S04]  /*3440*/  SHF.L.U32 R3, R8, 0x1f, RZ ;  /* 0x0000001f08037819 */ /* 0x002fe800000006ff */
[----:B------:R-:W1:Y:S02]  /*3450*/  SYNCS.PHASECHK.TRANS64.TRYWAIT P0, [UR6], R3 ;  /* 0x00000003ff0075a7 */ /* 0x000e640008001106 */
[----:B-1----:R-:W-:Y:S05]  /*3460*/  @!P0 BRA `(.L_x_61) ;  /* 0x00000044007c8947 */ /* 0x002fea0003800000 */
.L_x_60:
[----:B------:R-:W-:Y:S01]  /*3470*/  UISETP.NE.AND UP1, UPT, UR11, 0x1, UPT ;  /* 0x000000010b00788c */ /* 0x000fe2000bf25270 */
[----:B------:R-:W-:Y:S01]  /*3480*/  PLOP3.LUT P2, PT, PT, PT, PT, 0x80, 0x8 ;  /* 0x000000000008781c */ /* 0x000fe20003f4f070 */
[----:B------:R-:W-:Y:S02]  /*3490*/  UIADD3 UR13, UPT, UPT, UR17, 0x1, URZ ;  /* 0x00000001110d7890 */ /* 0x000fe4000fffe0ff */
[----:B------:R-:W-:Y:S02]  /*34a0*/  ULEA UR28, UR17, UR15, 0xa ;  /* 0x0000000f111c7291 */ /* 0x000fe4000f8e50ff */
[----:B------:R-:W-:Y:S01]  /*34b0*/  UISETP.NE.AND UP2, UPT, UR13, 0x8, UPT ;  /* 0x000000080d00788c */ /* 0x000fe2000bf45270 */
[----:B------:R-:W-:Y:S01]  /*34c0*/  PLOP3.LUT P0, PT, PT, PT, UP1, 0x80, 0x8 ;  /* 0x000000000008781c */ /* 0x000fe20003f0f018 */
[----:B------:R-:W-:Y:S02]  /*34d0*/  UIADD3 UR40, UPT, UPT, UR28, 0x100, URZ ;  /* 0x000001001c287890 */ /* 0x000fe4000fffe0ff */
[----:B------:R-:W-:Y:S02]  /*34e0*/  USEL UR27, URZ, 0x1, UP2 ;  /* 0x00000001ff1b7887 */ /* 0x000fe40009000000 */
[----:B------:R-:W-:Y:S02]  /*34f0*/  USEL UR13, UR13, URZ, UP2 ;  /* 0x000000ff0d0d7287 */ /* 0x000fe40009000000 */
[----:B------:R-:W-:Y:S02]  /*3500*/  UIADD3 UR36, UPT, UPT, UR28, 0x200, URZ ;  /* 0x000002001c247890 */ /* 0x000fe4000fffe0ff */
[----:B------:R-:W-:Y:S01]  /*3510*/  @UP1 ULEA UR26, UR13, UR5, 0x3 ;  /* 0x000000050d1a1291 */ /* 0x000fe2000f8e18ff */
[----:B------:R-:W-:Y:S01]  /*3520*/  LOP3.LUT R8, R8, UR27, RZ, 0x3c, !PT ;  /* 0x0000001b08087c12 */ /* 0x000fe2000f8e3cff */
[----:B------:R-:W-:Y:S02]  /*3530*/  UIADD3 UR32, UPT, UPT, UR28, 0x300, URZ ;  /* 0x000003001c207890 */ /* 0x000fe4000fffe0ff */
[----:B------:R-:W-:Y:S01]  /*3540*/  UIADD3 UR6, UPT, UPT, UR6, 0x40, URZ ;  /* 0x0000004006067890 */ /* 0x000fe2000fffe0ff */
[----:B-1----:R-:W-:Y:S01]  /*3550*/  @P0 SHF.L.U32 R0, R8, 0x1f, RZ ;  /* 0x0000001f08000819 */ /* 0x002fe200000006ff */
[----:B------:R-:W-:Y:S01]  /*3560*/  UIADD3 UR11, UPT, UPT, UR11, -0x1, URZ ;  /* 0xffffffff0b0b7890 */ /* 0x000fe2000fffe0ff */
[----:B------:R-:W-:Y:S02]  /*3570*/  UMOV UR29, 0x40004040 ;  /* 0x40004040001d7882 */ /* 0x000fe40000000000 */
[----:B------:R2:W3:Y:S01]  /*3580*/  @P0 SYNCS.PHASECHK.TRANS64.TRYWAIT P2, [UR26], R0 ;  /* 0x00000000ff0005a7 */ /* 0x0004e2000804111a */
[----:B------:R-:W-:Y:S01]  /*3590*/  ULEA UR26, UR17, UR10, 0x9 ;  /* 0x0000000a111a7291 */ /* 0x000fe2000f8e48ff */
[----:B------:R-:W-:Y:S01]  /*35a0*/  UMOV UR27, 0x40004040 ;  /* 0x40004040001b7882 */ /* 0x000fe20000000000 */
[----:B------:R-:W-:Y:S02]  /*35b0*/  UMOV UR41, 0x40004040 ;  /* 0x4000404000297882 */ /* 0x000fe40000000000 */
[----:B------:R-:W-:Y:S02]  /*35c0*/  UIADD3 UR38, UPT, UPT, UR26, 0x2, URZ ;  /* 0x000000021a267890 */ /* 0x000fe4000fffe0ff */
[----:B------:R-:W-:Y:S02]  /*35d0*/  UIADD3 UR34, UPT, UPT, UR26, 0x4, URZ ;  /* 0x000000041a227890 */ /* 0x000fe4000fffe0ff */
[----:B------:R-:W-:Y:S01]  /*35e0*/  UIADD3 UR30, UPT, UPT, UR26, 0x6, URZ ;  /* 0x000000061a1e7890 */ /* 0x000fe2000fffe0ff */
[----:B------:R2:W-:Y:S01]  /*35f0*/  UTCQMMA gdesc[UR26], gdesc[UR28], tmem[UR8], tmem[UR24], idesc[UR25], UP4 ;  /* 0x00ff181c1a0075ea */ /* 0x0005e2000a000308 */
[----:B------:R-:W-:Y:S01]  /*3600*/  UPLOP3.LUT UP4, UPT, UPT, UPT, UPT, 0x80, 0x8 ;  /* 0x000000000008789c */ /* 0x000fe20003f8f070 */
[----:B------:R-:W-:Y:S01]  /*3610*/  UMOV UR39, 0x40004040 ;  /* 0x4000404000277882 */ /* 0x000fe20000000000 */
[----:B------:R-:W-:Y:S01]  /*3620*/  UMOV UR37, 0x40004040 ;  /* 0x4000404000257882 */ /* 0x000fe20000000000 */
[----:B------:R2:W-:Y:S01]  /*3630*/  UTCQMMA gdesc[UR38], gdesc[UR40], tmem[UR8], tmem[UR22], idesc[UR23], UPT ;  /* 0x00ff1628260075ea */ /* 0x0005e2000b800308 */
[----:B------:R-:W-:Y:S01]  /*3640*/  UMOV UR35, 0x40004040 ;  /* 0x4000404000237882 */ /* 0x000fe20000000000 */
[----:B------:R-:W-:Y:S01]  /*3650*/  UMOV UR33, 0x40004040 ;  /* 0x4000404000217882 */ /* 0x000fe20000000000 */
[----:B------:R-:W-:Y:S01]  /*3660*/  UMOV UR31, 0x40004040 ;  /* 0x40004040001f7882 */ /* 0x000fe20000000000 */
[----:B------:R2:W-:Y:S01]  /*3670*/  UTCQMMA gdesc[UR34], gdesc[UR36], tmem[UR8], tmem[UR20], idesc[UR21], UPT ;  /* 0x00ff1424220075ea */ /* 0x0005e2000b800308 */
[----:B------:R2:W-:Y:S01]  /*3680*/  UTCQMMA gdesc[UR30], gdesc[UR32], tmem[UR8], tmem[UR18], idesc[UR19], UPT ;  /* 0x00ff12201e0075ea */ /* 0x0005e2000b800308 */
[----:B------:R2:W-:Y:S01]  /*3690*/  UTCBAR [UR6], URZ ;  /* 0x000000ff060073e9 */ /* 0x0005e200080000ff */
[----:B------:R-:W-:Y:S01]  /*36a0*/  UMOV UR17, UR13 ;  /* 0x0000000d00117c82 */ /* 0x000fe20008000000 */
[----:B------:R-:W-:Y:S05]  /*36b0*/  BRA.U UP0, `(.L_x_62) ;  /* 0xfffffffd00507547 */ /* 0x000fea000b83ffff */
.L_x_59:
[----:B------:R-:W-:Y:S01]  /*36c0*/  UIADD3 UR14, UPT, UPT, UR14, 0x1, URZ ;  /* 0x000000010e0e7890 */ /* 0x000fe2000fffe0ff */
[C---:B------:R-:W-:Y:S01]  /*36d0*/  ISETP.NE.AND P0, PT, R10.reuse, 0x2, PT ;  /* 0x000000020a00780c */ /* 0x040fe20003f05270 */
[----:B------:R-:W-:Y:S02]  /*36e0*/  UIADD3 UR7, UPT, UPT, UR7, 0xd0, URZ ;  /* 0x000000d007077890 */ /* 0x000fe4000fffe0ff */
[----:B------:R-:W-:Y:S01]  /*36f0*/  UISETP.NE.AND UP0, UPT, UR14, 0x4, UPT ;  /* 0x000000040e00788c */ /* 0x000fe2000bf05270 */
[----:B-12---:R-:W-:Y:S02]  /*3700*/  SEL R0, RZ, 0x1, P0 ;  /* 0x00000001ff007807 */ /* 0x006fe40000000000 */
[----:B------:R-:W-:Y:S01]  /*3710*/  SEL R10, R10, RZ, P0 ;  /* 0x000000ff0a0a7207 */ /* 0x000fe20000000000 */
[----:B------:R-:W-:Y:S01]  /*3720*/  USEL UR6, URZ, 0x1, UP0 ;  /* 0x00000001ff067887 */ /* 0x000fe20008000000 */
[----:B------:R-:W-:Y:S01]  /*3730*/  LOP3.LUT R9, R9, R0, RZ, 0x3c, !PT ;  /* 0x0000000009097212 */ /* 0x000fe200078e3cff */
[----:B------:R-:W-:Y:S01]  /*3740*/  USEL UR14, UR14, URZ, UP0 ;  /* 0x000000ff0e0e7287 */ /* 0x000fe20008000000 */
[----:B------:R1:W-:Y:S03]  /*3750*/  UTCBAR [UR7], URZ ;  /* 0x000000ff070073e9 */ /* 0x0003e600080000ff */
[----:B------:R-:W-:Y:S01]  /*3760*/  LOP3.LUT R11, R11, UR6, RZ, 0x3c, !PT ;  /* 0x000000060b0b7c12 */ /* 0x000fe2000f8e3cff */
[----:B------:R-:W-:Y:S07]  /*3770*/  @P1 BRA `(.L_x_63) ;  /* 0xfffffff800881947 */ /* 0x000fee000383ffff */
[----:B------:R-:W2:Y:S01]  /*3780*/  S2UR UR4, SR_CgaCtaId ;  /* 0x00000000000479c3 */ /* 0x000ea20000008800 */
[----:B------:R-:W-:Y:S01]  /*3790*/  ELECT P0, URZ, PT ;  /* 0x0000000000ff782f */ /* 0x000fe20003800000 */
[----:B------:R-:W-:Y:S01]  /*37a0*/  IMAD.MOV.U32 R0, RZ, RZ, 0x1 ;  /* 0x00000001ff007424 */ /* 0x000fe200078e00ff */
[----:B------:R-:W-:Y:S01]  /*37b0*/  UIADD3 UR5, UPT, UPT, UR5, 0xf0, URZ ;  /* 0x000000f005057890 */ /* 0x000fe2000fffe0ff */
[----:B------:R-:W-:Y:S01]  /*37c0*/  SHF.L.U32 R3, R11, 0x1f, RZ ;  /* 0x0000001f0b037819 */ /* 0x000fe200000006ff */
[----:B------:R-:W-:-:S03]  /*37d0*/  UMOV UR6, 0x40 ;  /* 0x0000004000067882 */ /* 0x000fc60000000000 */
[----:B------:R-:W-:Y:S01]  /*37e0*/  UVIRTCOUNT.DEALLOC.SMPOOL 0x80 ;  /* 0x000000800000784c */ /* 0x000fe20000000000 */
[----:B--2---:R-:W-:Y:S02]  /*37f0*/  ULEA UR4, UR4, UR6, 0x18 ;  /* 0x0000000604047291 */ /* 0x004fe4000f8ec0ff */
[----:B------:R-:W-:-:S07]  /*3800*/  ULEA UR6, UR14, UR5, 0x3 ;  /* 0x000000050e067291 */ /* 0x000fce000f8e18ff */
[----:B------:R2:W-:Y:S02]  /*3810*/  @P0 STS.U8 [UR4+0x1c], R0 ;  /* 0x00001c00ff000988 */ /* 0x0005e40008000004 */
[----:B------:R-:W4:Y:S02]  /*3820*/  SYNCS.PHASECHK.TRANS64.TRYWAIT P0, [UR6], R3 ;  /* 0x00000003ff0075a7 */ /* 0x000f240008001106 */
[----:B--2-4-:R-:W-:Y:S05]  /*3830*/  @!P0 BRA `(.L_x_64) ;  /* 0x0000004000a08947 */ /* 0x014fea0003800000 */
.L_x_137:
[----:B-1----:R-:W-:-:S04]  /*3840*/  UIADD3 UR7, UPT, UPT, UR14, 0x1, URZ ;  /* 0x000000010e077890 */ /* 0x002fc8000fffe0ff */
[----:B------:R-:W-:-:S04]  /*3850*/  UISETP.NE.AND UP0, UPT, UR7, 0x4, UPT ;  /* 0x000000040700788c */ /* 0x000fc8000bf05270 */
[----:B------:R-:W-:Y:S02]  /*3860*/  USEL UR8, URZ, 0x1, UP0 ;  /* 0x00000001ff087887 */ /* 0x000fe40008000000 */
[----:B------:R-:W-:-:S04]  /*3870*/  USEL UR7, UR7, URZ, UP0 ;  /* 0x000000ff07077287 */ /* 0x000fc80008000000 */
[----:B------:R-:W-:Y:S01]  /*3880*/  ULEA UR6, UR7, UR5, 0x3 ;  /* 0x0000000507067291 */ /* 0x000fe2000f8e18ff */
[----:B------:R-:W-:-:S04]  /*3890*/  LOP3.LUT R2, R11, UR8, RZ, 0x3c, !PT ;  /* 0x000000080b027c12 */ /* 0x000fc8000f8e3cff */
[----:B--2---:R-:W-:-:S04]  /*38a0*/  SHF.L.U32 R3, R2, 0x1f, RZ ;  /* 0x0000001f02037819 */ /* 0x004fc800000006ff */
[----:B------:R-:W1:Y:S02]  /*38b0*/  SYNCS.PHASECHK.TRANS64.TRYWAIT P0, [UR6], R3 ;  /* 0x00000003ff0075a7 */ /* 0x000e640008001106 */
[----:B-1----:R-:W-:Y:S05]  /*38c0*/  @!P0 BRA `(.L_x_65) ;  /* 0x0000004000948947 */ /* 0x002fea0003800000 */
.L_x_139:
        /* <DEDUP_REMOVED lines=9> */
.L_x_141:
[----:B------:R-:W-:-:S04]  /*3960*/  UIADD3 UR7, UPT, UPT, UR7, 0x1, URZ ;  /* 0x0000000107077890 */ /* 0x000fc8000fffe0ff */
[----:B------:R-:W-:-:S04]  /*3970*/  UISETP.NE.AND UP0, UPT, UR7, 0x4, UPT ;  /* 0x000000040700788c */ /* 0x000fc8000bf05270 */
[----:B------:R-:W-:Y:S02]  /*3980*/  USEL UR6, URZ, 0x1, UP0 ;  /* 0x00000001ff067887 */ /* 0x000fe40008000000 */
[----:B------:R-:W-:-:S04]  /*3990*/  USEL UR7, UR7, URZ, UP0 ;  /* 0x000000ff07077287 */ /* 0x000fc80008000000 */
[----:B------:R-:W-:Y:S01]  /*39a0*/  ULEA UR7, UR7, UR5, 0x3 ;  /* 0x0000000507077291 */ /* 0x000fe2000f8e18ff */
[----:B-1----:R-:W-:-:S04]  /*39b0*/  LOP3.LUT R3, R2, UR6, RZ, 0x3c, !PT ;  /* 0x0000000602037c12 */ /* 0x002fc8000f8e3cff */
[----:B------:R-:W-:-:S04]  /*39c0*/  SHF.L.U32 R3, R3, 0x1f, RZ ;  /* 0x0000001f03037819 */ /* 0x000fc800000006ff */
[----:B------:R-:W1:Y:S02]  /*39d0*/  SYNCS.PHASECHK.TRANS64.TRYWAIT P0, [UR7], R3 ;  /* 0x00000003ff0075a7 */ /* 0x000e640008001107 */
[----:B-1----:R-:W-:Y:S05]  /*39e0*/  @!P0 BRA `(.L_x_67) ;  /* 0x00000040007c8947 */ /* 0x002fea0003800000 */
.L_x_143:
[----:B------:R-:W-:Y:S01]  /*39f0*/  NOP ;  /* 0x0000000000007918 */ /* 0x000fe20000000000 */
[----:B-1----:R-:W1:Y:S01]  /*3a00*/  LDS R0, [UR4+0x14] ;  /* 0x00001404ff007984 */ /* 0x002e620008000800 */
[----:B------:R-:W-:Y:S01]  /*3a10*/  ULOP3.LUT UR6, UR16, 0xffff, URZ, 0xc0, !UPT ;  /* 0x0000ffff10067892 */ /* 0x000fe2000f8ec0ff */
[----:B------:R-:W-:Y:S01]  /*3a20*/  UMOV UR8, 0xffff ;  /* 0x0000ffff00087882 */ /* 0x000fe20000000000 */
[----:B------:R-:W-:Y:S02]  /*3a30*/  UMOV UR5, 0x1 ;  /* 0x0000000100057882 */ /* 0x000fe40000000000 */
[----:B------:R-:W-:-:S04]  /*3a40*/  USHF.R.U32.HI UR6, URZ, 0x5, UR6 ;  /* 0x00000005ff067899 */ /* 0x000fc80008011606 */
[----:B------:R-:W-:Y:S02]  /*3a50*/  USHF.L.U32 UR8, UR8, UR6, URZ ;  /* 0x0000000608087299 */ /* 0x000fe400080006ff */
[----:B------:R-:W-:-:S04]  /*3a60*/  USHF.L.U32 UR5, UR5, UR6, URZ ;  /* 0x0000000605057299 */ /* 0x000fc800080006ff */
[----:B-1----:R-:W-:-:S04]  /*3a70*/  LOP3.LUT R0, R0, UR8, RZ, 0xc0, !PT ;  /* 0x0000000800007c12 */ /* 0x002fc8000f8ec0ff */
[----:B------:R-:W-:-:S13]  /*3a80*/  ISETP.NE.AND P0, PT, R0, UR8, PT ;  /* 0x0000000800007c0c */ /* 0x000fda000bf05270 */
[----:B------:R-:W-:Y:S05]  /*3a90*/  @P0 BRA `(.L_x_68) ;  /* 0x0000000000580947 */ /* 0x000fea0003800000 */
[----:B------:R-:W1:Y:S02]  /*3aa0*/  LDS R0, [UR4+0x18] ;  /* 0x00001804ff007984 */ /* 0x000e640008000800 */
[----:B-1----:R-:W-:-:S04]  /*3ab0*/  LOP3.LUT R0, R0, UR5, RZ, 0xc0, !PT ;  /* 0x0000000500007c12 */ /* 0x002fc8000f8ec0ff */
[----:B------:R-:W-:-:S13]  /*3ac0*/  ISETP.NE.AND P0, PT, R0, UR5, PT ;  /* 0x0000000500007c0c */ /* 0x000fda000bf05270 */
[----:B------:R-:W-:Y:S05]  /*3ad0*/  @P0 BRA `(.L_x_69) ;  /* 0x00000000003c0947 */ /* 0x000fea0003800000 */
[----:B------:R-:W1:Y:S01]  /*3ae0*/  S2R R2, SR_LANEID ;  /* 0x0000000000027919 */ /* 0x000e620000000000 */
[----:B------:R-:W-:Y:S01]  /*3af0*/  ULOP3.LUT UR8, URZ, UR8, URZ, 0x33, !UPT ;  /* 0x00000008ff087292 */ /* 0x000fe2000f8e33ff */
[----:B------:R-:W-:Y:S01]  /*3b00*/  LOP3.LUT R4, RZ, UR5, RZ, 0x33, !PT ;  /* 0x00000005ff047c12 */ /* 0x000fe2000f8e33ff */
[----:B------:R-:W-:Y:S02]  /*3b10*/  VOTEU.ANY UR7, UPT, PT ;  /* 0x0000000000077886 */ /* 0x000fe400038e0100 */
[----:B------:R-:W-:Y:S01]  /*3b20*/  UFLO.U32 UR7, UR7 ;  /* 0x00000007000772bd */ /* 0x000fe200080e0000 */
[----:B------:R-:W2:Y:S01]  /*3b30*/  REDUX UR5, R4 ;  /* 0x00000000040573c4 */ /* 0x000ea20000000000 */
[----:B------:R-:W-:-:S06]  /*3b40*/  IMAD.U32 R0, RZ, RZ, UR8 ;  /* 0x00000008ff007e24 */ /* 0x000fcc000f8e00ff */
[----:B------:R4:W-:Y:S01]  /*3b50*/  UTCATOMSWS.AND URZ, UR8 ;  /* 0x0000000800ff79e3 */ /* 0x0009e20008000000 */
[----:B------:R-:W3:Y:S01]  /*3b60*/  REDUX UR6, R0 ;  /* 0x00000000000673c4 */ /* 0x000ee20000000000 */
[----:B-1----:R-:W-:Y:S01]  /*3b70*/  ISETP.EQ.U32.AND P0, PT, R2, UR7, PT ;  /* 0x0000000702007c0c */ /* 0x002fe2000bf02070 */
[----:B--2---:R-:W-:Y:S01]  /*3b80*/  IMAD.U32 R2, RZ, RZ, UR5 ;  /* 0x00000005ff027e24 */ /* 0x004fe2000f8e00ff */
[----:B---3--:R-:W-:-:S11]  /*3b90*/  MOV R3, UR6 ;  /* 0x0000000600037c02 */ /* 0x008fd60008000f00 */
[----:B------:R4:W-:Y:S04]  /*3ba0*/  @P0 ATOMS.AND RZ, [UR4+0x14], R3 ;  /* 0x00001403ffff098c */ /* 0x0009e8000a800004 */
[----:B------:R4:W-:Y:S01]  /*3bb0*/  @P0 ATOMS.AND RZ, [UR4+0x18], R2 ;  /* 0x00001802ffff098c */ /* 0x0009e2000a800004 */
[----:B------:R-:W-:Y:S05]  /*3bc0*/  BRA `(.L_x_70) ;  /* 0x0000000000147947 */ /* 0x000fea0003800000 */
.L_x_69:
[----:B------:R-:W-:Y:S02]  /*3bd0*/  MOV R2, 0x3bf0 ;  /* 0x00003bf000027802 */ /* 0x000fe40000000f00 */
[----:B---3-5:R-:W-:Y:S05]  /*3be0*/  CALL.REL.NOINC `($__internal_0_$__cuda_sm10x_tcgen05_guardrail_trap_col_being_dealloced_not_returned_by_alloc) ;  /* 0x0000004000d87944 */ /* 0x028fea0003c00000 */
[----:B------:R-:W-:Y:S05]  /*3bf0*/  BRA `(.L_x_70) ;  /* 0x0000000000087947 */ /* 0x000fea0003800000 */
.L_x_68:
[----:B------:R-:W-:Y:S02]  /*3c00*/  MOV R2, 0x3c20 ;  /* 0x00003c2000027802 */ /* 0x000fe40000000f00 */
[----:B---3-5:R-:W-:Y:S05]  /*3c10*/  CALL.REL.NOINC `($__internal_2_$__cuda_sm10x_tcgen05_guardrail_trap_unallocated_columns_being_dealloced) ;  /* 0x0000004000e47944 */ /* 0x028fea0003c00000 */
.L_x_70:
[----:B------:R-:W-:Y:S01]  /*3c20*/  NOP ;  /* 0x0000000000007918 */ /* 0x000fe20000000000 */
[----:B----4-:R-:W-:Y:S05]  /*3c30*/  EXIT ;  /* 0x000000000000794d */ /* 0x010fea0003800000 */
.L_x_52:
[----:B------:R-:W-:-:S09]  /*3c40*/  UISETP.NE.OR UP2, UPT, UR8, 0x3, !UP2 ;  /* 0x000000030800788c */ /* 0x000fd2000d745670 */
[----:B------:R-:W-:Y:S05]  /*3c50*/  BRA.U UP2, `(.L_x_71) ;  /* 0x0000000d02407547 */ /* 0x000fea000b800000 */
[----:B------:R-:W1:Y:S01]  /*3c60*/  LDC R0, c[0x0][0xb30] ;  /* 0x0002cc00ff007b82 */ /* 0x000e620000000800 */
[----:B------:R-:W2:Y:S01]  /*3c70*/  LDCU.64 UR8, c[0x0][0x888] ;  /* 0x00011100ff0877ac */ /* 0x000ea20008000a00 */
[----:B------:R-:W-:Y:S02]  /*3c80*/  HFMA2 R29, -RZ, RZ, 0, 0 ;  /* 0x00000000ff1d7431 */ /* 0x000fe400000001ff */
[----:B------:R-:W-:Y:S01]  /*3c90*/  IMAD.MOV.U32 R31, RZ, RZ, 0x1 ;  /* 0x00000001ff1f7424 */ /* 0x000fe200078e00ff */
[----:B------:R-:W-:Y:S01]  /*3ca0*/  MOV R23, 0x1000 ;  /* 0x0000100000177802 */ /* 0x000fe20000000f00 */
[----:B------:R-:W4:Y:S01]  /*3cb0*/  LDCU.64 UR4, c[0x0][0x890] ;  /* 0x00011200ff0477ac */ /* 0x000f220008000a00 */
[----:B------:R-:W-:Y:S01]  /*3cc0*/  IMAD.MOV.U32 R30, RZ, RZ, RZ ;  /* 0x000000ffff1e7224 */ /* 0x000fe200078e00ff */
[----:B------:R-:W3:Y:S01]  /*3cd0*/  LDC R19, c[0x0][0x370] ;  /* 0x0000dc00ff137b82 */ /* 0x000ee20000000800 */
[----:B------:R-:W-:Y:S01]  /*3ce0*/  UMOV UR7, 0x400 ;  /* 0x0000040000077882 */ /* 0x000fe20000000000 */
[----:B------:R-:W-:-:S02]  /*3cf0*/  UPLOP3.LUT UP1, UPT, UPT, UPT, UPT, 0x40, 0x4 ;  /* 0x000000000004789c */ /* 0x000fc40003f2e870 */
[----:B------:R-:W-:-:S04]  /*3d00*/  ULEA UR7, UR37, UR7, 0x18 ;  /* 0x0000000725077291 */ /* 0x000fc8000f8ec0ff */
[----:B------:R-:W3:Y:S01]  /*3d10*/  LDC R2, c[0x0][0xb0c] ;  /* 0x0002c300ff027b82 */ /* 0x000ee20000000800 */
[----:B------:R-:W-:Y:S02]  /*3d20*/  UIADD3 UR13, UPT, UPT, UR7, 0x88, URZ ;  /* 0x00000088070d7890 */ /* 0x000fe4000fffe0ff */
[----:B--2---:R-:W-:Y:S02]  /*3d30*/  UISETP.NE.U32.AND UP2, UPT, UR8, URZ, UPT ;  /* 0x000000ff0800728c */ /* 0x004fe4000bf45070 */
[----:B------:R-:W-:Y:S02]  /*3d40*/  UIADD3 UR17, UPT, UPT, UR7, 0x80, URZ ;  /* 0x0000008007117890 */ /* 0x000fe4000fffe0ff */
[----:B----4-:R-:W-:Y:S01]  /*3d50*/  UISETP.NE.U32.AND UP3, UPT, UR4, URZ, UPT ;  /* 0x000000ff0400728c */ /* 0x010fe2000bf65070 */
[----:B------:R-:W2:Y:S01]  /*3d60*/  LDC R18, c[0x0][0xb20] ;  /* 0x0002c800ff127b82 */ /* 0x000ea20000000800 */
[----:B-1----:R-:W-:Y:S01]  /*3d70*/  ISETP.NE.AND P1, PT, R0, 0x1, PT ;  /* 0x000000010000780c */ /* 0x002fe20003f25270 */
[----:B------:R-:W-:-:S02]  /*3d80*/  UISETP.NE.AND.EX UP2, UPT, UR9, URZ, UPT, UP2 ;  /* 0x000000ff0900728c */ /* 0x000fc4000bf45320 */
[----:B------:R-:W-:Y:S02]  /*3d90*/  UPRMT UR13, UR37, 0x654, UR13 ;  /* 0x00000654250d7896 */ /* 0x000fe4000800000d */
[----:B------:R-:W-:Y:S02]  /*3da0*/  UISETP.NE.AND.EX UP3, UPT, UR5, URZ, UPT, UP3 ;  /* 0x000000ff0500728c */ /* 0x000fe4000bf65330 */
[----:B------:R-:W1:Y:S08]  /*3db0*/  LDC.64 R32, c[0x0][0x348] ;  /* 0x0000d200ff207b82 */ /* 0x000e700000000a00 */
[----:B------:R-:W4:Y:S08]  /*3dc0*/  LDC.64 R16, c[0x0][0xb10] ;  /* 0x0002c400ff107b82 */ /* 0x000f300000000a00 */
[----:B------:R-:W1:Y:S08]  /*3dd0*/  LDC.64 R6, c[0x0][0xb18] ;  /* 0x0002c600ff067b82 */ /* 0x000e700000000a00 */
[----:B------:R-:W1:Y:S08]  /*3de0*/  LDC.64 R4, c[0x0][0xb28] ;  /* 0x0002ca00ff047b82 */ /* 0x000e700000000a00 */
[----:B--23--:R-:W1:Y:S02]  /*3df0*/  LDC R22, c[0x0][0x374] ;  /* 0x0000dd00ff167b82 */ /* 0x00ce640000000800 */
.L_x_80:
[C---:B------:R-:W-:Y:S02]  /*3e00*/  LEA R0, R30.reuse, UR7, 0x3 ;  /* 0x000000071e007c11 */ /* 0x040fe4000f8e18ff */
[----:B------:R-:W-:Y:S02]  /*3e10*/  SHF.L.U32 R3, R29, 0x1f, RZ ;  /* 0x0000001f1d037819 */ /* 0x000fe400000006ff */
[----:B------:R-:W-:Y:S02]  /*3e20*/  LEA R24, R30, UR7, 0x4 ;  /* 0x000000071e187c11 */ /* 0x000fe4000f8e20ff */
[----:B--2---:R-:W2:Y:S02]  /*3e30*/  SYNCS.PHASECHK.TRANS64.TRYWAIT P0, [R0+URZ+0xb0], R3 ;  /* 0x0000b003000075a7 */ /* 0x004ea400080011ff */
[----:B--2---:R-:W-:Y:S05]  /*3e40*/  @!P0 BRA `(.L_x_72) ;  /* 0x0000003c007c8947 */ /* 0x004fea0003800000 */
.L_x_144:
[----:B------:R-:W-:Y:S01]  /*3e50*/  ISETP.GE.AND P0, PT, R40, 0x1, PT ;  /* 0x000000012800780c */ /* 0x000fe20003f06270 */
[----:B------:R-:W3:Y:S01]  /*3e60*/  LDS.128 R24, [R24+0x140] ;  /* 0x0001400018187984 */ /* 0x000ee20000000c00 */
[----:B--2---:R-:W-:Y:S01]  /*3e70*/  VIADD R0, R0, 0xc0 ;  /* 0x000000c000007836 */ /* 0x004fe20000000000 */
[----:B------:R-:W-:Y:S01]  /*3e80*/  @!PT LDS RZ, [RZ] ;  /* 0x00000000fffff984 */ /* 0x000fe20000000800 */
[----:B------:R-:W-:Y:S01]  /*3e90*/  @!PT LDS RZ, [RZ] ;  /* 0x00000000fffff984 */ /* 0x000fe20000000800 */
[----:B------:R-:W-:Y:S01]  /*3ea0*/  @!PT LDS RZ, [RZ] ;  /* 0x00000000fffff984 */ /* 0x000fe20000000800 */
[----:B------:R-:W-:Y:S01]  /*3eb0*/  @!PT LDS RZ, [RZ] ;  /* 0x00000000fffff984 */ /* 0x000fe20000000800 */
[----:B------:R2:W-:Y:S06]  /*3ec0*/  MEMBAR.ALL.CTA ;  /* 0x0000000000007992 */ /* 0x0005ec0000008000 */
[----:B--2---:R-:W2:Y:S01]  /*3ed0*/  FENCE.VIEW.ASYNC.S ;  /* 0x00000000000073c6 */ /* 0x004ea20000000000 */
[----:B------:R-:W-:Y:S04]  /*3ee0*/  PRMT R0, RZ, 0x654, R0 ;  /* 0x00000654ff007816 */ /* 0x000fe80000000000 */
[----:B--2---:R2:W-:Y:S01]  /*3ef0*/  SYNCS.ARRIVE.TRANS64.RED.A1T0 RZ, [R0+URZ], RZ ;  /* 0x000000ff00ff79a7 */ /* 0x0045e200081004ff */
[----:B---3--:R-:W-:Y:S11]  /*3f00*/  LOP3.LUT P3, RZ, R26, 0x1, RZ, 0xc0, !PT ;  /* 0x000000011aff7812 */ /* 0x008ff6000786c0ff */
[----:B------:R-:W-:Y:S02]  /*3f10*/  @!UPT UIADD3 URZ, UPT, UPT, URZ, URZ, URZ ;  /* 0x000000fffffff290 */ /* 0x000fe4000fffe0ff */
[----:B------:R-:W-:Y:S02]  /*3f20*/  @P3 MOV R13, R24 ;  /* 0x00000018000d3202 */ /* 0x000fe40000000f00 */
[----:B------:R-:W-:Y:S01]  /*3f30*/  @P3 LOP3.LUT R8, R25, 0xffff, RZ, 0xc0, !PT ;  /* 0x0000ffff19083812 */ /* 0x000fe200078ec0ff */
[----:B--2---:R-:W-:Y:S06]  /*3f40*/  @!P0 BRA `(.L_x_73) ;  /* 0x0000000000a48947 */ /* 0x004fec0003800000 */
[----:B-1----:R-:W-:Y:S01]  /*3f50*/  IMAD.HI.U32 R35, R22, R7, RZ ;  /* 0x0000000716237227 */ /* 0x002fe200078e00ff */
[----:B------:R-:W-:Y:S02]  /*3f60*/  ISETP.NE.AND P0, PT, R6, 0x1, PT ;  /* 0x000000010600780c */ /* 0x000fe40003f05270 */
[----:B------:R-:W-:Y:S01]  /*3f70*/  ISETP.NE.AND P2, PT, R40, 0x1, PT ;  /* 0x000000012800780c */ /* 0x000fe20003f45270 */
[----:B----4-:R-:W-:Y:S01]  /*3f80*/  IMAD.HI.U32 R34, R19, R16, RZ ;  /* 0x0000001013227227 */ /* 0x010fe200078e00ff */
[----:B------:R-:W-:Y:S02]  /*3f90*/  SHF.R.U32.HI R35, RZ, R18, R35 ;  /* 0x00000012ff237219 */ /* 0x000fe40000011623 */
[----:B------:R-:W-:Y:S01]  /*3fa0*/  ISETP.NE.AND P4, PT, R2, 0x1, PT ;  /* 0x000000010200780c */ /* 0x000fe20003f85270 */
[----:B------:R-:W-:Y:S01]  /*3fb0*/  IMAD.HI.U32 R36, R13, R16, RZ ;  /* 0x000000100d247227 */ /* 0x000fe200078e00ff */
[----:B------:R-:W-:Y:S02]  /*3fc0*/  SHF.R.U32.HI R34, RZ, R17, R34 ;  /* 0x00000011ff227219 */ /* 0x000fe40000011622 */
[----:B------:R-:W-:Y:S01]  /*3fd0*/  SEL R3, R22, R35, !P0 ;  /* 0x0000002316037207 */ /* 0x000fe20004000000 */
[C---:B------:R-:W-:Y:S01]  /*3fe0*/  IMAD.HI.U32 R35, R8.reuse, R7, RZ ;  /* 0x0000000708237227 */ /* 0x040fe200078e00ff */
[----:B------:R-:W-:Y:S02]  /*3ff0*/  SEL R11, R19, R34, !P4 ;  /* 0x00000022130b7207 */ /* 0x000fe40006000000 */
[----:B------:R-:W-:Y:S01]  /*4000*/  SHF.R.U32.HI R36, RZ, R17, R36 ;  /* 0x00000011ff247219 */ /* 0x000fe20000011624 */
[----:B------:R-:W-:Y:S01]  /*4010*/  IMAD.HI.U32 R38, R3, R4, RZ ;  /* 0x0000000403267227 */ /* 0x000fe200078e00ff */
[----:B------:R-:W-:Y:S03]  /*4020*/  SHF.R.U32.HI R35, RZ, R18, R35 ;  /* 0x00000012ff237219 */ /* 0x000fe60000011623 */
[----:B------:R-:W-:Y:S01]  /*4030*/  IMAD.HI.U32 R34, R11, R4, RZ ;  /* 0x000000040b227227 */ /* 0x000fe200078e00ff */
[----:B------:R-:W-:Y:S02]  /*4040*/  @P2 SHF.R.U32.HI R3, RZ, R5, R38 ;  /* 0x00000005ff032219 */ /* 0x000fe40000011626 */
[----:B------:R-:W-:Y:S02]  /*4050*/  SEL R9, R8, R35, !P0 ;  /* 0x0000002308097207 */ /* 0x000fe40004000000 */
[----:B------:R-:W-:Y:S01]  /*4060*/  @P2 SHF.R.U32.HI R11, RZ, R5, R34 ;  /* 0x00000005ff0b2219 */ /* 0x000fe20000011622 */
[C---:B------:R-:W-:Y:S01]  /*4070*/  IMAD R10, R40.reuse, R3, RZ ;  /* 0x00000003280a7224 */ /* 0x040fe200078e02ff */
[----:B------:R-:W-:Y:S01]  /*4080*/  SEL R3, R13, R36, !P4 ;  /* 0x000000240d037207 */ /* 0x000fe20006000000 */
[C---:B------:R-:W-:Y:S03]  /*4090*/  IMAD.HI.U32 R14, R9.reuse, R4, RZ ;  /* 0x00000004090e7227 */ /* 0x040fe600078e00ff */
[----:B------:R-:W-:Y:S01]  /*40a0*/  ISETP.GE.AND P0, PT, R9, R10, PT ;  /* 0x0000000a0900720c */ /* 0x000fe20003f06270 */
[C---:B------:R-:W-:Y:S01]  /*40b0*/  IMAD R12, R40.reuse, R11, RZ ;  /* 0x0000000b280c7224 */ /* 0x040fe200078e02ff */
[-C--:B------:R-:W-:Y:S04]  /*40c0*/  SHF.R.U32.HI R14, RZ, R5.reuse, R14 ;  /* 0x00000005ff0e7219 */ /* 0x080fe8000001160e */
[----:B------:R-:W-:Y:S02]  /*40d0*/  ISETP.GE.OR P0, PT, R3, R12, P0 ;  /* 0x0000000c0300720c */ /* 0x000fe40000706670 */
[----:B------:R-:W-:Y:S05]  /*40e0*/  SEL R15, R9, R14, !P2 ;  /* 0x0000000e090f7207 */ /* 0x000fea0005000000 */
[----:B------:R-:W-:Y:S04]  /*40f0*/  IMAD.MOV R14, RZ, RZ, -R15 ;  /* 0x000000ffff0e7224 */ /* 0x000fe800078e0a0f */
[----:B------:R-:W-:Y:S02]  /*4100*/  IMAD R14, R40, R14, R9 ;  /* 0x0000000e280e7224 */ /* 0x000fe400078e0209 */
[C---:B------:R-:W-:Y:S05]  /*4110*/  @!P0 IMAD.HI.U32 R10, R3.reuse, R4, RZ ;  /* 0x00000004030a8227 */ /* 0x040fea00078e00ff */
[----:B------:R-:W-:Y:S04]  /*4120*/  @!P0 SHF.R.U32.HI R10, RZ, R5, R10 ;  /* 0x00000005ff0a8219 */ /* 0x000fe8000001160a */
[----:B------:R-:W-:Y:S01]  /*4130*/  @!P0 SEL R0, R3, R10, !P2 ;  /* 0x0000000a03008207 */ /* 0x000fe20005000000 */
[----:B------:R-:W-:Y:S03]  /*4140*/  IMAD.MOV R10, RZ, RZ, -R3 ;  /* 0x000000ffff0a7224 */ /* 0x000fe600078e0a03 */
[----:B------:R-:W-:Y:S01]  /*4150*/  @!P0 IADD3 R15, PT, PT, R15, -R0, RZ ;  /* 0x800000000f0f8210 */ /* 0x000fe20007ffe0ff */
[----:B------:R-:W-:Y:S01]  /*4160*/  @!P0 IMAD R0, R11, R14, R0 ;  /* 0x0000000e0b008224 */ /* 0x000fe200078e0200 */
[----:B------:R-:W-:Y:S01]  /*4170*/  IADD3 R11, PT, PT, -R9, RZ, RZ ;  /* 0x000000ff090b7210 */ /* 0x000fe20007ffe1ff */
[----:B------:R-:W-:Y:S02]  /*4180*/  IMAD R13, R2, R10, R13 ;  /* 0x0000000a020d7224 */ /* 0x000fe400078e020d */
[----:B------:R-:W-:Y:S02]  /*4190*/  @!P0 IMAD R9, R15, R40, R3 ;  /* 0x000000280f098224 */ /* 0x000fe400078e0203 */
[----:B------:R-:W-:Y:S02]  /*41a0*/  @!P0 IMAD.MOV.U32 R3, RZ, RZ, R0 ;  /* 0x000000ffff038224 */ /* 0x000fe400078e0000 */
[----:B------:R-:W-:Y:S02]  /*41b0*/  IMAD R8, R6, R11, R8 ;  /* 0x0000000b06087224 */ /* 0x000fe400078e0208 */
[----:B------:R-:W-:Y:S02]  /*41c0*/  IMAD R13, R3, R2, R13 ;  /* 0x00000002030d7224 */ /* 0x000fe400078e020d */
[----:B------:R-:W-:Y:S02]  /*41d0*/  IMAD R8, R9, R6, R8 ;  /* 0x0000000609087224 */ /* 0x000fe400078e0208 */
.L_x_73:
[----:B------:R-:W-:Y:S05]  /*41e0*/  BRA.U UP1, `(.L_x_74) ;  /* 0x0000000101107547 */ /* 0x000fea000b800000 */
[----:B------:R-:W-:Y:S04]  /*41f0*/  MOV R0, UR6 ;  /* 0x0000000600007c02 */ /* 0x000fe80008000f00 */
[----:B------:R-:W-:Y:S04]  /*4200*/  SHF.L.U32 R3, R0, 0x1f, RZ ;  /* 0x0000001f00037819 */ /* 0x000fe800000006ff */
[----:B------:R-:W2:Y:S02]  /*4210*/  SYNCS.PHASECHK.TRANS64.TRYWAIT P0, [UR7+0xa8], R3 ;  /* 0x0000a803ff0075a7 */ /* 0x000ea40008001107 */
[----:B--2---:R-:W-:Y:S05]  /*4220*/  @!P0 BRA `(.L_x_75) ;  /* 0x0000003800988947 */ /* 0x004fea0003800000 */
.L_x_74:
[----:B------:R-:W-:Y:S02]  /*4230*/  R2UR UR19, R21 ;  /* 0x00000000151372ca */ /* 0x000fe400000e0000 */
[----:B------:R-:W-:Y:S02]  /*4240*/  R2UR UR18, R20 ;  /* 0x00000000141272ca */ /* 0x000fe400000e0000 */
[----:B------:R-:W-:Y:S02]  /*4250*/  ISETP.NE.U32.AND P2, PT, RZ, UR4, PT ;  /* 0x00000004ff007c0c */ /* 0x000fe4000bf45070 */
[----:B------:R-:W-:Y:S02]  /*4260*/  SHF.L.U32 R12, R31, 0x1f, RZ ;  /* 0x0000001f1f0c7819 */ /* 0x000fe400000006ff */
[----:B------:R-:W-:Y:S05]  /*4270*/  ISETP.NE.AND.EX P2, PT, RZ, UR5, PT, P2 ;  /* 0x00000005ff007c0c */ /* 0x000fea000bf45320 */
[----:B------:R-:W-:Y:S02]  /*4280*/  USHF.L.U32 UR19, UR19, 0x6, URZ ;  /* 0x0000000613137899 */ /* 0x000fe400080006ff */
[----:B------:R-:W-:Y:S01]  /*4290*/  USHF.L.U32 UR18, UR18, 0x7, URZ ;  /* 0x0000000712127899 */ /* 0x000fe200080006ff */
[----:B------:R-:W-:Y:S11]  /*42a0*/  BRA.U !UP3, `(.L_x_76) ;  /* 0x000000010b347547 */ /* 0x000ff6000b800000 */
[----:B------:R-:W-:Y:S01]  /*42b0*/  UPLOP3.LUT UP0, UPT, UPT, UPT, UP2, 0x80, 0x8 ;  /* 0x000000000008789c */ /* 0x000fe20003f0f020 */
[----:B--2---:R-:W-:Y:S02]  /*42c0*/  HFMA2 R0, -RZ, RZ, 0, 5.9604644775390625e-08 ;  /* 0x00000001ff007431 */ /* 0x004fe400000001ff */
[----:B------:R-:W-:Y:S03]  /*42d0*/  IMAD.MOV.U32 R95, RZ, RZ, 0x1 ;  /* 0x00000001ff5f7424 */ /* 0x000fe600078e00ff */
[----:B------:R-:W-:Y:S05]  /*42e0*/  PLOP3.LUT P0, PT, PT, PT, UP0, 0x80, 0x8 ;  /* 0x000000000008781c */ /* 0x000fea0003f0f008 */
[----:B------:R-:W2:Y:S01]  /*42f0*/  @UP0 LDCU.64 UR10, c[0x0][0x888] ;  /* 0x00011100ff0a07ac */ /* 0x000ea20008000a00 */
[----:B------:R-:W-:Y:S07]  /*4300*/  @UP0 UIMAD UR8, UR36, UR4, URZ ;  /* 0x00000004240802a4 */ /* 0x000fee000f8e02ff */
[----:B------:R-:W-:Y:S01]  /*4310*/  @!P0 PRMT R95, R0, 0x7610, R95 ;  /* 0x00007610005f8816 */ /* 0x000fe2000000005f */
[----:B--2---:R-:W-:Y:S03]  /*4320*/  @UP0 UIMAD.WIDE UR10, UR8, 0x4, UR10 ;  /* 0x00000004080a08a5 */ /* 0x004fe6000f8e020a */
[----:B------:R-:W2:Y:S03]  /*4330*/  @!UP0 LDCU UR8, c[0x0][0x880] ;  /* 0x00011000ff0887ac */ /* 0x000ea60008000800 */
[----:B------:R-:W-:Y:S01]  /*4340*/  IMAD.U32 R10, RZ, RZ, UR10 ;  /* 0x0000000aff0a7e24 */ /* 0x000fe2000f8e00ff */
[----:B------:R-:W-:Y:S05]  /*4350*/  MOV R11, UR11 ;  /* 0x0000000b000b7c02 */ /* 0x000fea0008000f00 */
[----:B-----5:R3:W5:Y:S02]  /*4360*/  @P0 LDG.E R49, desc[UR46][R10.64] ;  /* 0x0000002e0a310981 */ /* 0x020764000c1e1900 */
[----:B--23--:R-:W-:Y:S07]  /*4370*/  @!P0 IMAD.U32 R49, RZ, RZ, UR8 ;  /* 0x00000008ff318e24 */ /* 0x00cfee000f8e00ff */
.L_x_76:
[----:B-----5:R-:W-:Y:S01]  /*4380*/  @!P2 FSETP.EQ.AND P0, PT, R49, RZ, PT ;  /* 0x000000ff3100a20b */ /* 0x020fe20003f02000 */
[----:B------:R-:W-:Y:S01]  /*4390*/  @!UPT UIADD3 URZ, UPT, UPT, URZ, URZ, URZ ;  /* 0x000000fffffff290 */ /* 0x000fe2000fffe0ff */
[----:B------:R-:W-:Y:S11]  /*43a0*/  @!P2 BRA `(.L_x_77) ;  /* 0x000000000014a947 */ /* 0x000ff60003800000 */
[----:B------:R-:W-:Y:S02]  /*43b0*/  LOP3.LUT P2, RZ, R95, 0xff, RZ, 0xc0, !PT ;  /* 0x000000ff5fff7812 */ /* 0x000fe4000784c0ff */
[----:B------:R-:W-:Y:S04]  /*43c0*/  PLOP3.LUT P0, PT, PT, PT, UP0, 0x80, 0x8 ;  /* 0x000000000008781c */ /* 0x000fe80003f0f008 */
[----:B------:R-:W-:Y:S07]  /*43d0*/  PLOP3.LUT P0, PT, P0, PT, PT, 0x8, 0x80 ;  /* 0x000000000080781c */ /* 0x000fee000070e170 */
[----:B------:R-:W-:Y:S11]  /*43e0*/  @P2 FSETP.EQ.AND P0, PT, R49, RZ, PT ;  /* 0x000000ff3100220b */ /* 0x000ff60003f02000 */
[----:B------:R-:W-:Y:S02]  /*43f0*/  @!UPT UIADD3 URZ, UPT, UPT, URZ, URZ, URZ ;  /* 0x000000fffffff290 */ /* 0x000fe4000fffe0ff */
.L_x_77:
[----:B------:R-:W3:Y:S01]  /*4400*/  SYNCS.PHASECHK.TRANS64.TRYWAIT P2, [UR7+0x90], R12 ;  /* 0x0000900cff0075a7 */ /* 0x000ee20008041107 */
[----:B------:R-:W-:Y:S04]  /*4410*/  ELECT P4, URZ, PT ;  /* 0x0000000000ff782f */ /* 0x000fe80003880000 */
[----:B------:R-:W-:Y:S11]  /*4420*/  PLOP3.LUT P4, PT, P0, P4, PT, 0xf2, 0x2f ;  /* 0x00000000002f781c */ /* 0x000ff60000789e72 */
[----:B------:R-:W-:Y:S02]  /*4430*/  @!UPT UIADD3 URZ, UPT, UPT, URZ, URZ, URZ ;  /* 0x000000fffffff290 */ /* 0x000fe4000fffe0ff */
[----:B-1----:R-:W-:Y:S05]  /*4440*/  @!P4 IADD3 R21, P0, PT, R32, 0x580, RZ ;  /* 0x000005802015c810 */ /* 0x002fea0007f1e0ff */
[----:B------:R-:W-:Y:S01]  /*4450*/  @!P4 IMAD.X R20, RZ, RZ, R33, P0 ;  /* 0x000000ffff14c224 */ /* 0x000fe200000e0621 */
[----:B---3--:R-:W-:Y:S07]  /*4460*/  @!P2 BRA `(.L_x_78) ;  /* 0x000000380020a947 */ /* 0x008fee0003800000 */
.L_x_147:
[----:B------:R-:W3:Y:S01]  /*4470*/  LDC.64 R14, c[0x0][0xb10] ;  /* 0x0002c400ff0e7b82 */ /* 0x000ee20000000a00 */
[----:B------:R-:W-:Y:S01]  /*4480*/  @!P4 R2UR UR8, R20 ;  /* 0x000000001408c2ca */ /* 0x000fe200000e0000 */
[----:B------:R-:W-:Y:S01]  /*4490*/  VOTEU.ALL UP1, P4 ;  /* 0x0000000000ff7886 */ /* 0x000fe20002020000 */
[----:B------:R-:W-:Y:S01]  /*44a0*/  @!P4 R2UR UR9, R21 ;  /* 0x000000001509c2ca */ /* 0x000fe200000e0000 */
[----:B------:R-:W-:Y:S01]  /*44b0*/  UMOV UR10, 0x0 ;  /* 0x00000000000a7882 */ /* 0x000fe20000000000 */
[----:B------:R-:W-:Y:S03]  /*44c0*/  UMOV UR11, 0x10000000 ;  /* 0x10000000000b7882 */ /* 0x000fe60000000000 */
[----:B------:R-:W5:Y:S01]  /*44d0*/  LDC.64 R10, c[0x0][0xb18] ;  /* 0x0002c600ff0a7b82 */ /* 0x000f620000000a00 */
[----:B------:R-:W-:Y:S01]  /*44e0*/  @!UP1 UIADD3 UR16, UPT, UPT, UR7, 0x200, URZ ;  /* 0x0000020007109890 */ /* 0x000fe2000fffe0ff */
[----:B------:R-:W-:Y:S01]  /*44f0*/  @P3 SHF.R.U32.HI R28, RZ, 0x10, R25 ;  /* 0x00000010ff1c3819 */ /* 0x000fe20000011619 */
[----:B------:R-:W-:Y:S01]  /*4500*/  VOTEU.ALL UP1, P4 ;  /* 0x0000000000ff7886 */ /* 0x000fe20002020000 */
[----:B------:R-:W-:Y:S01]  /*4510*/  UMOV UR20, UR36 ;  /* 0x0000002400147c82 */ /* 0x000fe20008000000 */
[----:B------:R-:W-:Y:S03]  /*4520*/  VIADD R30, R30, 0x1 ;  /* 0x000000011e1e7836 */ /* 0x000fe60000000000 */
[----:B--2---:R-:W2:Y:S01]  /*4530*/  @!P1 LDC R0, c[0x0][0xb20] ;  /* 0x0002c800ff009b82 */ /* 0x004ea20000000800 */
[----:B------:R-:W-:Y:S01]  /*4540*/  IMAD.U32 R21, RZ, RZ, UR8 ;  /* 0x00000008ff157e24 */ /* 0x000fe2000f8e00ff */
[----:B------:R-:W-:Y:S06]  /*4550*/  UPRMT UR8, UR37, 0x654, UR17 ;  /* 0x0000065425087896 */ /* 0x000fec0008000011 */
[----:B-1----:R-:W1:Y:S01]  /*4560*/  @!P1 LDC R3, c[0x0][0xb0c] ;  /* 0x0002c300ff039b82 */ /* 0x002e620000000800 */
[----:B------:R-:W-:Y:S01]  /*4570*/  IMAD.U32 R20, RZ, RZ, UR9 ;  /* 0x00000009ff147e24 */ /* 0x000fe2000f8e00ff */
[----:B------:R-:W-:Y:S04]  /*4580*/  @!P4 R2UR UR15, R21 ;  /* 0x00000000150fc2ca */ /* 0x000fe800000e0000 */
[----:B------:R-:W-:Y:S01]  /*4590*/  @!P4 R2UR UR14, R20 ;  /* 0x00000000140ec2ca */ /* 0x000fe200000e0000 */
[----:B------:R-:W-:Y:S11]  /*45a0*/  @!P4 IMAD.MOV.U32 R20, RZ, RZ, 0x1000 ;  /* 0x00001000ff14c424 */ /* 0x000ff600078e00ff */
[----:B------:R-:W-:Y:S01]  /*45b0*/  @!UPT UIADD3 URZ, UPT, UPT, URZ, URZ, URZ ;  /* 0x000000fffffff290 */ /* 0x000fe2000fffe0ff */
[----:B------:R1:W-:Y:S01]  /*45c0*/  @!UP1 UTMALDG.3D [UR16], [UR14], desc[UR10] ;  /* 0x00000a100e0095b4 */ /* 0x0003e20008011000 */
[----:B------:R1:W-:Y:S02]  /*45d0*/  @!P4 SYNCS.ARRIVE.TRANS64.RED.A0TR RZ, [UR7+0x80], R20 ;  /* 0x00008014ffffc9a7 */ /* 0x0003e40008300407 */
[----:B-1----:R-:W-:Y:S01]  /*45e0*/  @!P1 ISETP.NE.AND P2, PT, R3, 0x1, PT ;  /* 0x000000010300980c */ /* 0x002fe20003f45270 */
[C---:B---3--:R-:W-:Y:S01]  /*45f0*/  @!P1 IMAD.HI.U32 R14, R13.reuse, R14, RZ ;  /* 0x0000000e0d0e9227 */ /* 0x048fe200078e00ff */
[----:B-----5:R-:W-:Y:S03]  /*4600*/  @!P1 ISETP.NE.AND P0, PT, R10, 0x1, PT ;  /* 0x000000010a00980c */ /* 0x020fe60003f05270 */
[C---:B------:R-:W-:Y:S01]  /*4610*/  @!P1 IMAD.HI.U32 R11, R8.reuse, R11, RZ ;  /* 0x0000000b080b9227 */ /* 0x040fe200078e00ff */
[----:B------:R-:W-:Y:S04]  /*4620*/  @!P1 SHF.R.U32.HI R14, RZ, R15, R14 ;  /* 0x0000000fff0e9219 */ /* 0x000fe8000001160e */
[----:B--2---:R-:W-:Y:S01]  /*4630*/  @!P1 SHF.R.U32.HI R9, RZ, R0, R11 ;  /* 0x00000000ff099219 */ /* 0x004fe2000001160b */
[----:B------:R-:W-:Y:S01]  /*4640*/  SYNCS.ARRIVE.TRANS64.RED.A1T0 RZ, [UR8], RZ ;  /* 0x000000ffffff79a7 */ /* 0x000fe20008100408 */
[----:B------:R-:W-:Y:S02]  /*4650*/  @!P1 SEL R14, R13, R14, !P2 ;  /* 0x0000000e0d0e9207 */ /* 0x000fe40005000000 */
[----:B------:R-:W-:Y:S01]  /*4660*/  @!P1 SEL R9, R8, R9, !P0 ;  /* 0x0000000908099207 */ /* 0x000fe20004000000 */
[----:B------:R-:W1:Y:S04]  /*4670*/  SYNCS.PHASECHK.TRANS64.TRYWAIT P5, [UR7+0x98], R12 ;  /* 0x0000980cff0075a7 */ /* 0x000e6800080a1107 */
[----:B------:R-:W-:Y:S02]  /*4680*/  @!P1 IMAD.IADD R0, R9, 0x1, -R14 ;  /* 0x0000000109009824 */ /* 0x000fe400078e0a0e */
[----:B------:R-:W-:Y:S02]  /*4690*/  @!P1 IMAD.IADD R9, R14, 0x1, -R9 ;  /* 0x000000010e099824 */ /* 0x000fe400078e0a09 */
[----:B------:R-:W-:Y:S02]  /*46a0*/  @!P1 IMAD R13, R0, R3, R13 ;  /* 0x00000003000d9224 */ /* 0x000fe400078e020d */
[----:B------:R-:W-:Y:S01]  /*46b0*/  @!P1 IMAD R8, R9, R10, R8 ;  /* 0x0000000a09089224 */ /* 0x000fe200078e0208 */
[----:B-1----:R-:W-:Y:S06]  /*46c0*/  @!P5 BRA `(.L_x_79) ;  /* 0x0000003400a0d947 */ /* 0x002fec0003800000 */
.L_x_149:
[----:B-1----:R-:W-:Y:S01]  /*46d0*/  @!P4 IADD3 R3, P0, PT, R32, 0x580, RZ ;  /* 0x000005802003c810 */ /* 0x002fe20007f1e0ff */
[----:B------:R-:W-:Y:S01]  /*46e0*/  VOTEU.ALL UP1, P4 ;  /* 0x0000000000ff7886 */ /* 0x000fe20002020000 */
[----:B------:R-:W-:Y:S01]  /*46f0*/  UMOV UR20, 0x0 ;  /* 0x0000000000147882 */ /* 0x000fe20000000000 */
[----:B------:R-:W-:Y:S01]  /*4700*/  UMOV UR21, 0x10000000 ;  /* 0x1000000000157882 */ /* 0x000fe20000000000 */
[----:B------:R-:W-:Y:S01]  /*4710*/  @!P4 R2UR UR9, R3 ;  /* 0x000000000309c2ca */ /* 0x000fe200000e0000 */
[----:B------:R-:W-:Y:S01]  /*4720*/  @!P4 IMAD.X R0, RZ, RZ, R33, P0 ;  /* 0x000000ffff00c224 */ /* 0x000fe200000e0621 */
[----:B------:R-:W-:Y:S01]  /*4730*/  @!UP1 UIADD3 UR10, UPT, UPT, UR18, 0x40, URZ ;  /* 0x00000040120a9890 */ /* 0x000fe2000fffe0ff */
[----:B------:R-:W-:Y:S01]  /*4740*/  ISETP.NE.AND P0, PT, R30, 0x2, PT ;  /* 0x000000021e00780c */ /* 0x000fe20003f05270 */
[----:B------:R-:W-:Y:S01]  /*4750*/  UMOV UR11, UR19 ;  /* 0x00000013000b7c82 */ /* 0x000fe20008000000 */
[----:B------:R-:W-:Y:S01]  /*4760*/  UMOV UR12, UR36 ;  /* 0x00000024000c7c82 */ /* 0x000fe20008000000 */
[----:B------:R-:W-:Y:S01]  /*4770*/  @!P4 R2UR UR8, R0 ;  /* 0x000000000008c2ca */ /* 0x000fe200000e0000 */
[----:B------:R-:W-:Y:S01]  /*4780*/  IMAD.IADD R20, R8, 0x1, R94 ;  /* 0x0000000108147824 */ /* 0x000fe200078e025e */
[----:B------:R-:W-:Y:S01]  /*4790*/  @P3 R2UR UR36, R28 ;  /* 0x000000001c2432ca */ /* 0x000fe200000e0000 */
[----:B------:R-:W-:Y:S01]  /*47a0*/  IMAD.IADD R21, R13, 0x1, R96 ;  /* 0x000000010d157824 */ /* 0x000fe200078e0260 */
[----:B------:R-:W-:Y:S02]  /*47b0*/  SEL R0, RZ, 0x1, P0 ;  /* 0x00000001ff007807 */ /* 0x000fe40000000000 */
[----:B------:R-:W-:Y:S01]  /*47c0*/  LOP3.LUT R31, R31, 0x1, RZ, 0x3c, !PT ;  /* 0x000000011f1f7812 */ /* 0x000fe200078e3cff */
[----:B------:R-:W-:Y:S01]  /*47d0*/  IMAD.U32 R10, RZ, RZ, UR9 ;  /* 0x00000009ff0a7e24 */ /* 0x000fe2000f8e00ff */
[----:B------:R-:W-:Y:S01]  /*47e0*/  @!UP1 UIADD3 UR9, UPT, UPT, UR7, 0x88, URZ ;  /* 0x0000008807099890 */ /* 0x000fe2000fffe0ff */
[----:B------:R-:W-:Y:S02]  /*47f0*/  LOP3.LUT R29, R29, R0, RZ, 0x3c, !PT ;  /* 0x000000001d1d7212 */ /* 0x000fe400078e3cff */
[----:B------:R-:W-:Y:S02]  /*4800*/  SEL R30, R30, RZ, P0 ;  /* 0x000000ff1e1e7207 */ /* 0x000fe40000000000 */
[----:B------:R-:W-:Y:S01]  /*4810*/  IMAD.U32 R11, RZ, RZ, UR8 ;  /* 0x00000008ff0b7e24 */ /* 0x000fe2000f8e00ff */
[----:B------:R-:W-:Y:S01]  /*4820*/  @!P4 R2UR UR14, R10 ;  /* 0x000000000a0ec2ca */ /* 0x000fe200000e0000 */
[----:B------:R-:W-:Y:S01]  /*4830*/  @!UP1 UIADD3 UR8, UPT, UPT, UR7, 0x1200, URZ ;  /* 0x0000120007089890 */ /* 0x000fe2000fffe0ff */
[----:B------:R-:W-:Y:S02]  /*4840*/  VOTEU.ALL UP1, P4 ;  /* 0x0000000000ff7886 */ /* 0x000fe40002020000 */
[----:B------:R-:W-:Y:S11]  /*4850*/  @!P4 R2UR UR15, R11 ;  /* 0x000000000b0fc2ca */ /* 0x000ff600000e0000 */
[----:B------:R-:W-:Y:S02]  /*4860*/  @!UPT UIADD3 URZ, UPT, UPT, URZ, URZ, URZ ;  /* 0x000000fffffff290 */ /* 0x000fe4000fffe0ff */
[----:B------:R2:W-:Y:S01]  /*4870*/  @!UP1 UTMALDG.3D [UR8], [UR14], desc[UR20] ;  /* 0x000014080e0095b4 */ /* 0x0005e20008011000 */
[----:B------:R2:W-:Y:S01]  /*4880*/  @!P4 SYNCS.ARRIVE.TRANS64.RED.A0TR RZ, [UR7+0x88], R23 ;  /* 0x00008817ffffc9a7 */ /* 0x0005e20008300407 */
[----:B------:R-:W-:Y:S01]  /*4890*/  UPLOP3.LUT UP1, UPT, UPT, UPT, UPT, 0x80, 0x8 ;  /* 0x000000000008789c */ /* 0x000fe20003f2f070 */
[----:B------:R-:W-:Y:S01]  /*48a0*/  SYNCS.ARRIVE.TRANS64.RED.A1T0 RZ, [UR13], RZ ;  /* 0x000000ffffff79a7 */ /* 0x000fe2000810040d */
[----:B------:R-:W-:Y:S09]  /*48b0*/  @P3 BRA `(.L_x_80) ;  /* 0xfffffff400503947 */ /* 0x000ff2000383ffff */
[----:B------:R-:W-:-:S04]  /*48c0*/  SHF.L.U32 R3, R31, 0x1f, RZ ;  /* 0x0000001f1f037819 */ /* 0x000fc800000006ff */
[----:B------:R-:W1:Y:S02]  /*48d0*/  SYNCS.PHASECHK.TRANS64.TRYWAIT P0, [UR7+0x90], R3 ;  /* 0x00009003ff0075a7 */ /* 0x000e640008001107 */
[----:B-1----:R-:W-:Y:S05]  /*48e0*/  @!P0 BRA `(.L_x_81) ;  /* 0x0000003400308947 */ /* 0x002fea0003800000 */
.L_x_151:
[----:B-1----:R-:W-:-:S07]  /*48f0*/  MOV R0, UR7 ;  /* 0x0000000700007c02 */ /* 0x002fce0008000f00 */
.L_x_82:
[----:B-1----:R-:W-:-:S04]  /*4900*/  SHF.L.U32 R3, R31, 0x1f, RZ ;  /* 0x0000001f1f037819 */ /* 0x002fc800000006ff */
[----:B------:R1:W3:Y:S03]  /*4910*/  SYNCS.PHASECHK.TRANS64.TRYWAIT P0, [R0+URZ+0x98], R3 ;  /* 0x00009803000075a7 */ /* 0x0002e600080011ff */
[----:B---3--:R-:W-:Y:S05]  /*4920*/  @!P0 NANOSLEEP.SYNCS 0x989680 ;  /* 0x009896800000895d */ /* 0x008fea0003900000 */
[----:B------:R-:W3:Y:S02]  /*4930*/  @!P0 SYNCS.PHASECHK.TRANS64 P0, [R0+URZ+0x98], R3 ;  /* 0x00009803000085a7 */ /* 0x000ee400080010ff */
[----:B--23--:R-:W-:Y:S05]  /*4940*/  @P0 EXIT ;  /* 0x000000000000094d */ /* 0x00cfea0003800000 */
[----:B------:R-:W-:Y:S05]  /*4950*/  BRA `(.L_x_82) ;  /* 0xfffffffc00e87947 */ /* 0x000fea000383ffff */
.L_x_71:
[----:B------:R-:W-:-:S06]  /*4960*/  UISETP.GE.AND UP1, UPT, UR8, 0x4, UPT ;  /* 0x000000040800788c */ /* 0x000fcc000bf26270 */
[----:B------:R-:W-:-:S13]  /*4970*/  PLOP3.LUT P0, PT, PT, PT, UP1, 0x80, 0x8 ;  /* 0x000000000008781c */ /* 0x000fda0003f0f018 */
[----:B------:R-:W-:Y:S05]  /*4980*/  @!P0 EXIT ;  /* 0x000000000000894d */ /* 0x000fea0003800000 */
[----:B------:R-:W-:Y:S01]  /*4990*/  BAR.SYNC.DEFER_BLOCKING 0x6, 0xa0 ;  /* 0x0182800000007b1d */ /* 0x000fe20000010000 */
[C---:B------:R-:W-:Y:S01]  /*49a0*/  IMAD.SHL.U32 R7, R108.reuse, 0x40, RZ ;  /* 0x000000406c077824 */ /* 0x040fe200078e00ff */
[C---:B------:R-:W-:Y:S01]  /*49b0*/  LOP3.LUT R110, R108.reuse, 0x60, RZ, 0xc0, !PT ;  /* 0x000000606c6e7812 */ /* 0x040fe200078ec0ff */
[C---:B------:R-:W-:Y:S01]  /*49c0*/  IMAD.SHL.U32 R100, R108.reuse, 0x20, RZ ;  /* 0x000000206c647824 */ /* 0x040fe200078e00ff */
[----:B------:R-:W-:Y:S01]  /*49d0*/  CS2R R106, SRZ ;  /* 0x00000000006a7805 */ /* 0x000fe2000001ff00 */
[C---:B------:R-:W-:Y:S01]  /*49e0*/  IMAD.SHL.U32 R0, R108.reuse, 0x2, RZ ;  /* 0x000000026c007824 */ /* 0x040fe200078e00ff */
[----:B------:R-:W-:Y:S02]  /*49f0*/  UMOV UR49, 0x400 ;  /* 0x0000040000317882 */ /* 0x000fe40000000000 */
[----:B------:R-:W1:Y:S01]  /*4a00*/  LDC R99, c[0x0][0x370] ;  /* 0x0000dc00ff637b82 */ /* 0x000e620000000800 */
[----:B------:R-:W-:Y:S01]  /*4a10*/  ULEA UR49, UR37, UR49, 0x18 ;  /* 0x0000003125317291 */ /* 0x000fe2000f8ec0ff */
[----:B------:R-:W-:Y:S01]  /*4a20*/  LOP3.LUT R5, R7, 0x180, RZ, 0xc0, !PT ;  /* 0x0000018007057812 */ /* 0x000fe200078ec0ff */
[----:B------:R-:W-:Y:S01]  /*4a30*/  IMAD.U32 R46, R108, 0x10000, RZ ;  /* 0x000100006c2e7824 */ /* 0x000fe200078e00ff */
[----:B------:R-:W-:Y:S01]  /*4a40*/  LOP3.LUT R100, R100, 0xc00, RZ, 0xc0, !PT ;  /* 0x00000c0064647812 */ /* 0x000fe200078ec0ff */
[----:B------:R-:W-:Y:S01]  /*4a50*/  UIADD3 UR4, UPT, UPT, UR49, 0x2200, URZ ;  /* 0x0000220031047890 */ /* 0x000fe2000fffe0ff */
[----:B------:R-:W-:Y:S01]  /*4a60*/  LOP3.LUT R0, R5, 0x20, R0, 0xf8, !PT ;  /* 0x0000002005007812 */ /* 0x000fe200078ef800 */
[----:B------:R-:W-:Y:S01]  /*4a70*/  IMAD.SHL.U32 R5, R108, 0x8, RZ ;  /* 0x000000086c057824 */ /* 0x000fe200078e00ff */
[----:B------:R-:W2:Y:S01]  /*4a80*/  LDC R42, c[0x0][0xb0c] ;  /* 0x0002c300ff2a7b82 */ /* 0x000ea20000000800 */
[----:B------:R-:W-:Y:S01]  /*4a90*/  LOP3.LUT R100, R100, 0x40, R7, 0xf8, !PT ;  /* 0x0000004064647812 */ /* 0x000fe200078ef807 */
[----:B------:R-:W-:Y:S01]  /*4aa0*/  IMAD.MOV.U32 R44, RZ, RZ, RZ ;  /* 0x000000ffff2c7224 */ /* 0x000fe200078e00ff */
[----:B------:R-:W-:Y:S01]  /*4ab0*/  LOP3.LUT R46, R46, 0x600000, RZ, 0xc0, !PT ;  /* 0x006000002e2e7812 */ /* 0x000fe200078ec0ff */
[----:B------:R-:W-:Y:S01]  /*4ac0*/  IMAD.MOV.U32 R112, RZ, RZ, RZ ;  /* 0x000000ffff707224 */ /* 0x000fe200078e00ff */
[----:B------:R-:W-:-:S02]  /*4ad0*/  LOP3.LUT R108, R108, 0x2, RZ, 0xc0, !PT ;  /* 0x000000026c6c7812 */ /* 0x000fc400078ec0ff */
[----:B------:R-:W-:Y:S02]  /*4ae0*/  CS2R R104, SRZ ;  /* 0x0000000000687805 */ /* 0x000fe4000001ff00 */
[----:B------:R-:W-:Y:S01]  /*4af0*/  LOP3.LUT R5, R0, 0x30, R5, 0x78, !PT ;  /* 0x0000003000057812 */ /* 0x000fe200078e7805 */
[----:B------:R-:W4:Y:S01]  /*4b00*/  LDC R97, c[0x0][0xb20] ;  /* 0x0002c800ff617b82 */ /* 0x000f220000000800 */
[----:B------:R-:W3:Y:S01]  /*4b10*/  LDS R3, [UR49+0x160] ;  /* 0x00016031ff037984 */ /* 0x000ee20008000800 */
[----:B------:R-:W-:Y:S01]  /*4b20*/  LOP3.LUT R100, R100, 0x200, R7, 0xf8, !PT ;  /* 0x0000020064647812 */ /* 0x000fe200078ef807 */
[----:B------:R-:W-:Y:S01]  /*4b30*/  IMAD.MOV R102, RZ, RZ, -R108 ;  /* 0x000000ffff667224 */ /* 0x000fe200078e0a6c */
[----:B------:R-:W1:Y:S01]  /*4b40*/  LDCU.64 UR52, c[0x0][0x348] ;  /* 0x00006900ff3477ac */ /* 0x000e620008000a00 */
[----:B------:R-:W-:Y:S01]  /*4b50*/  IMAD.U32 R109, RZ, RZ, UR4 ;  /* 0x00000004ff6d7e24 */ /* 0x000fe2000f8e00ff */
[----:B------:R-:W-:Y:S02]  /*4b60*/  LOP3.LUT R100, R100, R5, RZ, 0xfc, !PT ;  /* 0x0000000564647212 */ /* 0x000fe400078efcff */
[----:B------:R-:W1:Y:S01]  /*4b70*/  LDC R41, c[0x0][0xb30] ;  /* 0x0002cc00ff297b82 */ /* 0x000e620000000800 */
[----:B------:R-:W1:Y:S01]  /*4b80*/  LDCU.64 UR38, c[0x0][0x888] ;  /* 0x00011100ff2677ac */ /* 0x000e620008000a00 */
[----:B------:R-:W1:Y:S06]  /*4b90*/  LDCU.64 UR44, c[0x0][0x890] ;  /* 0x00011200ff2c77ac */ /* 0x000e6c0008000a00 */
[----:B------:R-:W1:Y:S01]  /*4ba0*/  LDC.64 R92, c[0x0][0xb10] ;  /* 0x0002c400ff5c7b82 */ /* 0x000e620000000a00 */
[----:B------:R-:W-:-:S07]  /*4bb0*/  UIADD3 UR48, UPT, UPT, UR49, 0x200, URZ ;  /* 0x0000020031307890 */ /* 0x000fce000fffe0ff */
[----:B------:R-:W1:Y:S08]  /*4bc0*/  LDC.64 R38, c[0x0][0xb18] ;  /* 0x0002c600ff267b82 */ /* 0x000e700000000a00 */
[----:B------:R-:W1:Y:S08]  /*4bd0*/  LDC.64 R36, c[0x0][0xb28] ;  /* 0x0002ca00ff247b82 */ /* 0x000e700000000a00 */
[----:B------:R-:W1:Y:S01]  /*4be0*/  LDC.64 R90, c[0x0][0x8b0] ;  /* 0x00022c00ff5a7b82 */ /* 0x000e620000000a00 */
[----:B---3--:R-:W-:-:S07]  /*4bf0*/  IMAD.IADD R46, R3, 0x1, R46 ;  /* 0x00000001032e7824 */ /* 0x008fce00078e022e */
[----:B------:R-:W3:Y:S08]  /*4c00*/  LDC.64 R88, c[0x0][0x8a8] ;  /* 0x00022a00ff587b82 */ /* 0x000ef00000000a00 */
[----:B--2-4-:R-:W1:Y:S02]  /*4c10*/  LDC R98, c[0x0][0x374] ;  /* 0x0000dd00ff627b82 */ /* 0x014e640000000800 */
.L_x_108:
[----:B------:R-:W-:Y:S02]  /*4c20*/  LEA R0, R112, UR49, 0x3 ;  /* 0x0000003170007c11 */ /* 0x000fe4000f8e18ff */
[----:B------:R-:W-:Y:S02]  /*4c30*/  SHF.L.U32 R3, R106, 0x1f, RZ ;  /* 0x0000001f6a037819 */ /* 0x000fe400000006ff */
[----:B------:R-:W-:Y:S02]  /*4c40*/  LEA R16, R112, UR49, 0x4 ;  /* 0x0000003170107c11 */ /* 0x000fe4000f8e20ff */
[----:B------:R-:W2:Y:S02]  /*4c50*/  SYNCS.PHASECHK.TRANS64.TRYWAIT P0, [R0+URZ+0xb0], R3 ;  /* 0x0000b003000075a7 */ /* 0x000ea400080011ff */
[----:B-12---:R-:W-:Y:S05]  /*4c60*/  @!P0 BRA `(.L_x_83) ;  /* 0x0000003000688947 */ /* 0x006fea0003800000 */
.L_x_152:
[----:B------:R-:W4:Y:S01]  /*4c70*/  LDC.64 R12, c[0x0][0xb10] ;  /* 0x0002c400ff0c7b82 */ /* 0x000f220000000a00 */
[----:B------:R-:W3:Y:S01]  /*4c80*/  LDS.128 R16, [R16+0x140] ;  /* 0x0001400010107984 */ /* 0x000ee20000000c00 */
[----:B-1----:R-:W-:Y:S01]  /*4c90*/  ISETP.NE.AND P1, PT, R41, 0x1, PT ;  /* 0x000000012900780c */ /* 0x002fe20003f25270 */
[----:B--2---:R-:W-:Y:S01]  /*4ca0*/  VIADD R0, R0, 0xc0 ;  /* 0x000000c000007836 */ /* 0x004fe20000000000 */
[----:B------:R-:W-:Y:S04]  /*4cb0*/  ISETP.GE.AND P0, PT, R40, 0x1, PT ;  /* 0x000000012800780c */ /* 0x000fe80003f06270 */
[----:B------:R-:W1:Y:S01]  /*4cc0*/  LDC.64 R10, c[0x0][0xb18] ;  /* 0x0002c600ff0a7b82 */ /* 0x000e620000000a00 */
[----:B------:R-:W-:Y:S01]  /*4cd0*/  PRMT R0, RZ, 0x654, R0 ;  /* 0x00000654ff007816 */ /* 0x000fe20000000000 */
[----:B------:R-:W-:Y:S01]  /*4ce0*/  @!PT LDS RZ, [RZ] ;  /* 0x00000000fffff984 */ /* 0x000fe20000000800 */
[----:B------:R-:W-:Y:S01]  /*4cf0*/  @!PT LDS RZ, [RZ] ;  /* 0x00000000fffff984 */ /* 0x000fe20000000800 */
[----:B------:R-:W-:Y:S01]  /*4d00*/  @!PT LDS RZ, [RZ] ;  /* 0x00000000fffff984 */ /* 0x000fe20000000800 */
[----:B------:R-:W-:Y:S01]  /*4d10*/  @!PT LDS RZ, [RZ] ;  /* 0x00000000fffff984 */ /* 0x000fe20000000800 */
[----:B------:R2:W-:Y:S06]  /*4d20*/  MEMBAR.ALL.CTA ;  /* 0x0000000000007992 */ /* 0x0005ec0000008000 */
[----:B--2---:R-:W2:Y:S01]  /*4d30*/  FENCE.VIEW.ASYNC.S ;  /* 0x00000000000073c6 */ /* 0x004ea20000000000 */
[----:B------:R-:W1:Y:S08]  /*4d40*/  @!P1 LDC R14, c[0x0][0xb20] ;  /* 0x0002c800ff0e9b82 */ /* 0x000e700000000800 */
[----:B------:R-:W1:Y:S01]  /*4d50*/  @!P1 LDC R9, c[0x0][0xb0c] ;  /* 0x0002c300ff099b82 */ /* 0x000e620000000800 */
[----:B--2---:R2:W-:Y:S01]  /*4d60*/  SYNCS.ARRIVE.TRANS64.RED.A1T0 RZ, [R0+URZ], RZ ;  /* 0x000000ff00ff79a7 */ /* 0x0045e200081004ff */
[----:B---3--:R-:W-:Y:S04]  /*4d70*/  LOP3.LUT P4, RZ, R18, 0x1, RZ, 0xc0, !PT ;  /* 0x0000000112ff7812 */ /* 0x008fe8000788c0ff */
[----:B------:R-:W-:Y:S09]  /*4d80*/  P2R R111, PR, RZ, 0x10 ;  /* 0x00000010ff6f7803 */ /* 0x000ff20000000000 */
[----:B------:R-:W-:Y:S02]  /*4d90*/  @P4 MOV R45, R16 ;  /* 0x00000010002d4202 */ /* 0x000fe40000000f00 */
[----:B------:R-:W-:Y:S01]  /*4da0*/  @P4 LOP3.LUT R43, R17, 0xffff, RZ, 0xc0, !PT ;  /* 0x0000ffff112b4812 */ /* 0x000fe200078ec0ff */
[----:B--2-4-:R-:W-:Y:S06]  /*4db0*/  @!P0 BRA `(.L_x_84) ;  /* 0x0000000000a48947 */ /* 0x014fec0003800000 */
[----:B------:R-:W-:Y:S01]  /*4dc0*/  IMAD.HI.U32 R24, R98, R39, RZ ;  /* 0x0000002762187227 */ /* 0x000fe200078e00ff */
[----:B------:R-:W-:Y:S02]  /*4dd0*/  ISETP.NE.AND P0, PT, R38, 0x1, PT ;  /* 0x000000012600780c */ /* 0x000fe40003f05270 */
[----:B------:R-:W-:Y:S01]  /*4de0*/  ISETP.NE.AND P2, PT, R40, 0x1, PT ;  /* 0x000000012800780c */ /* 0x000fe20003f45270 */
[-C--:B------:R-:W-:Y:S01]  /*4df0*/  IMAD.HI.U32 R22, R99, R92.reuse, RZ ;  /* 0x0000005c63167227 */ /* 0x080fe200078e00ff */
[----:B------:R-:W-:Y:S02]  /*4e00*/  SHF.R.U32.HI R23, RZ, R97, R24 ;  /* 0x00000061ff177219 */ /* 0x000fe40000011618 */
[----:B------:R-:W-:Y:S01]  /*4e10*/  ISETP.NE.AND P3, PT, R42, 0x1, PT ;  /* 0x000000012a00780c */ /* 0x000fe20003f65270 */
[----:B------:R-:W-:Y:S01]  /*4e20*/  IMAD.HI.U32 R28, R43, R39, RZ ;  /* 0x000000272b1c7227 */ /* 0x000fe200078e00ff */
[----:B------:R-:W-:Y:S02]  /*4e30*/  SHF.R.U32.HI R22, RZ, R93, R22 ;  /* 0x0000005dff167219 */ /* 0x000fe40000011616 */
[----:B------:R-:W-:Y:S01]  /*4e40*/  SEL R3, R98, R23, !P0 ;  /* 0x0000001762037207 */ /* 0x000fe20004000000 */
[----:B------:R-:W-:Y:S01]  /*4e50*/  IMAD.HI.U32 R26, R45, R92, RZ ;  /* 0x0000005c2d1a7227 */ /* 0x000fe200078e00ff */
[----:B------:R-:W-:Y:S03]  /*4e60*/  SEL R7, R99, R22, !P3 ;  /* 0x0000001663077207 */ /* 0x000fe60005800000 */
[-C--:B------:R-:W-:Y:S01]  /*4e70*/  IMAD.HI.U32 R22, R3, R36.reuse, RZ ;  /* 0x0000002403167227 */ /* 0x080fe200078e00ff */
[----:B------:R-:W-:Y:S03]  /*4e80*/  SHF.R.U32.HI R26, RZ, R93, R26 ;  /* 0x0000005dff1a7219 */ /* 0x000fe6000001161a */
[----:B------:R-:W-:Y:S01]  /*4e90*/  IMAD.HI.U32 R24, R7, R36, RZ ;  /* 0x0000002407187227 */ /* 0x000fe200078e00ff */
[----:B------:R-:W-:Y:S02]  /*4ea0*/  @P2 SHF.R.U32.HI R3, RZ, R37, R22 ;  /* 0x00000025ff032219 */ /* 0x000fe40000011616 */
[----:B------:R-:W-:Y:S02]  /*4eb0*/  SHF.R.U32.HI R22, RZ, R97, R28 ;  /* 0x00000061ff167219 */ /* 0x000fe4000001161c */
[----:B------:R-:W-:Y:S01]  /*4ec0*/  @P2 SHF.R.U32.HI R7, RZ, R37, R24 ;  /* 0x00000025ff072219 */ /* 0x000fe20000011618 */
[C---:B------:R-:W-:Y:S01]  /*4ed0*/  IMAD R2, R40.reuse, R3, RZ ;  /* 0x0000000328027224 */ /* 0x040fe200078e02ff */
[----:B------:R-:W-:Y:S02]  /*4ee0*/  SEL R5, R43, R22, !P0 ;  /* 0x000000162b057207 */ /* 0x000fe40004000000 */
[----:B------:R-:W-:Y:S01]  /*4ef0*/  SEL R3, R45, R26, !P3 ;  /* 0x0000001a2d037207 */ /* 0x000fe20005800000 */
[----:B------:R-:W-:Y:S01]  /*4f00*/  IMAD R4, R40, R7, RZ ;  /* 0x0000000728047224 */ /* 0x000fe200078e02ff */
[C---:B------:R-:W-:Y:S01]  /*4f10*/  ISETP.GE.AND P0, PT, R5.reuse, R2, PT ;  /* 0x000000020500720c */ /* 0x040fe20003f06270 */
[----:B------:R-:W-:Y:S03]  /*4f20*/  IMAD.HI.U32 R6, R5, R36, RZ ;  /* 0x0000002405067227 */ /* 0x000fe600078e00ff */
[----:B------:R-:W-:Y:S01]  /*4f30*/  ISETP.GE.OR P0, PT, R3, R4, P0 ;  /* 0x000000040300720c */ /* 0x000fe20000706670 */
[----:B------:R-:W-:Y:S01]  /*4f40*/  IMAD.MOV R4, RZ, RZ, -R3 ;  /* 0x000000ffff047224 */ /* 0x000fe200078e0a03 */
[-C--:B------:R-:W-:Y:S03]  /*4f50*/  SHF.R.U32.HI R6, RZ, R37.reuse, R6 ;  /* 0x00000025ff067219 */ /* 0x080fe60000011606 */
[----:B------:R-:W-:Y:S01]  /*4f60*/  IMAD R45, R42, R4, R45 ;  /* 0x000000042a2d7224 */ /* 0x000fe200078e022d */
[----:B------:R-:W-:Y:S05]  /*4f70*/  SEL R15, R5, R6, !P2 ;  /* 0x00000006050f7207 */ /* 0x000fea0005000000 */
[----:B------:R-:W-:Y:S02]  /*4f80*/  IMAD.MOV R6, RZ, RZ, -R15 ;  /* 0x000000ffff067224 */ /* 0x000fe400078e0a0f */
[C---:B------:R-:W-:Y:S04]  /*4f90*/  @!P0 IMAD.HI.U32 R2, R3.reuse, R36, RZ ;  /* 0x0000002403028227 */ /* 0x040fe800078e00ff */
[----:B------:R-:W-:Y:S01]  /*4fa0*/  IMAD R6, R40, R6, R5 ;  /* 0x0000000628067224 */ /* 0x000fe200078e0205 */
[----:B------:R-:W-:Y:S04]  /*4fb0*/  @!P0 SHF.R.U32.HI R2, RZ, R37, R2 ;  /* 0x00000025ff028219 */ /* 0x000fe80000011602 */
[----:B------:R-:W-:Y:S02]  /*4fc0*/  @!P0 SEL R0, R3, R2, !P2 ;  /* 0x0000000203008207 */ /* 0x000fe40005000000 */
[----:B------:R-:W-:Y:S02]  /*4fd0*/  IADD3 R2, PT, PT, -R5, RZ, RZ ;  /* 0x000000ff05027210 */ /* 0x000fe40007ffe1ff */
[----:B------:R-:W-:Y:S01]  /*4fe0*/  @!P0 IADD3 R8, PT, PT, R15, -R0, RZ ;  /* 0x800000000f088210 */ /* 0x000fe20007ffe0ff */
[----:B------:R-:W-:Y:S02]  /*4ff0*/  @!P0 IMAD R0, R7, R6, R0 ;  /* 0x0000000607008224 */ /* 0x000fe400078e0200 */
[----:B------:R-:W-:Y:S02]  /*5000*/  IMAD R43, R38, R2, R43 ;  /* 0x00000002262b7224 */ /* 0x000fe400078e022b */
[----:B------:R-:W-:Y:S02]  /*5010*/  @!P0 IMAD R5, R8, R40, R3 ;  /* 0x0000002808058224 */ /* 0x000fe400078e0203 */
[----:B------:R-:W-:Y:S04]  /*5020*/  @!P0 IMAD.MOV.U32 R3, RZ, RZ, R0 ;  /* 0x000000ffff038224 */ /* 0x000fe800078e0000 */
[----:B------:R-:W-:Y:S02]  /*5030*/  IMAD R45, R3, R42, R45 ;  /* 0x0000002a032d7224 */ /* 0x000fe400078e022d */
[----:B------:R-:W-:Y:S07]  /*5040*/  IMAD R43, R5, R38, R43 ;  /* 0x00000026052b7224 */ /* 0x000fee00078e022b */
.L_x_84:
[----:B-1----:R-:W-:Y:S01]  /*5050*/  @!P1 ISETP.NE.AND P0, PT, R10, 0x1, PT ;  /* 0x000000010a00980c */ /* 0x002fe20003f05270 */
[----:B------:R-:W-:Y:S01]  /*5060*/  @!P1 IMAD.HI.U32 R0, R45, R12, RZ ;  /* 0x0000000c2d009227 */ /* 0x000fe200078e00ff */
[----:B------:R-:W-:Y:S01]  /*5070*/  @!P1 ISETP.NE.AND P2, PT, R9, 0x1, PT ;  /* 0x000000010900980c */ /* 0x000fe20003f45270 */
[----:B------:R-:W-:Y:S01]  /*5080*/  ULOP3.LUT UP0, URZ, UR48, 0x1b0, URZ, 0xc0, !UPT ;  /* 0x000001b030ff7892 */ /* 0x000fe2000f80c0ff */
[----:B------:R-:W-:Y:S01]  /*5090*/  R2UR UR42, R21 ;  /* 0x00000000152a72ca */ /* 0x000fe200000e0000 */
[----:B------:R-:W-:Y:S01]  /*50a0*/  @!P1 IMAD.HI.U32 R3, R43, R11, RZ ;  /* 0x0000000b2b039227 */ /* 0x000fe200078e00ff */
[----:B------:R-:W-:Y:S02]  /*50b0*/  @!P1 SHF.R.U32.HI R0, RZ, R13, R0 ;  /* 0x0000000dff009219 */ /* 0x000fe40000011600 */
[----:B------:R-:W-:Y:S01]  /*50c0*/  R2UR UR41, R20 ;  /* 0x00000000142972ca */ /* 0x000fe200000e0000 */
[----:B------:R-:W-:Y:S01]  /*50d0*/  VIADD R112, R112, 0x1 ;  /* 0x0000000170707836 */ /* 0x000fe20000000000 */
[----:B------:R-:W-:Y:S02]  /*50e0*/  @!P1 SHF.R.U32.HI R2, RZ, R14, R3 ;  /* 0x0000000eff029219 */ /* 0x000fe40000011603 */
[----:B------:R-:W-:Y:S02]  /*50f0*/  @!P1 SEL R3, R45, R0, !P2 ;  /* 0x000000002d039207 */ /* 0x000fe40005000000 */
[----:B------:R-:W-:Y:S02]  /*5100*/  @!P1 SEL R2, R43, R2, !P0 ;  /* 0x000000022b029207 */ /* 0x000fe40004000000 */
[----:B------:R-:W-:Y:S01]  /*5110*/  @P4 SHF.R.U32.HI R103, RZ, 0x10, R17 ;  /* 0x00000010ff674819 */ /* 0x000fe20000011611 */
[----:B------:R-:W-:Y:S02]  /*5120*/  USHF.L.U32 UR42, UR42, 0x6, URZ ;  /* 0x000000062a2a7899 */ /* 0x000fe400080006ff */
[----:B------:R-:W-:Y:S02]  /*5130*/  @!P1 IMAD.IADD R0, R2, 0x1, -R3 ;  /* 0x0000000102009824 */ /* 0x000fe400078e0a03 */
[----:B------:R-:W-:Y:S01]  /*5140*/  @!P1 IMAD.IADD R2, R3, 0x1, -R2 ;  /* 0x0000000103029824 */ /* 0x000fe200078e0a02 */
[----:B------:R-:W-:Y:S01]  /*5150*/  USHF.L.U32 UR41, UR41, 0x7, URZ ;  /* 0x0000000729297899 */ /* 0x000fe200080006ff */
[----:B------:R-:W-:Y:S02]  /*5160*/  @!P1 IMAD R45, R0, R9, R45 ;  /* 0x00000009002d9224 */ /* 0x000fe400078e022d */
[----:B------:R-:W-:Y:S01]  /*5170*/  @!P1 IMAD R43, R2, R10, R43 ;  /* 0x0000000a022b9224 */ /* 0x000fe200078e022b */
[----:B------:R-:W-:Y:S08]  /*5180*/  BRA.U !UP0, `(.L_x_85) ;  /* 0x0000000108407547 */ /* 0x000ff0000b800000 */
[----:B------:R-:W1:Y:S01]  /*5190*/  LDCU.64 UR8, c[0x4][0x80] ;  /* 0x01001000ff0877ac */ /* 0x000e620008000a00 */
[----:B------:R-:W-:Y:S01]  /*51a0*/  MOV R3, 0x0 ;  /* 0x0000000000037802 */ /* 0x000fe20000000f00 */
[----:B------:R-:W-:Y:S02]  /*51b0*/  HFMA2 R12, -RZ, RZ, 0, 5.9604644775390625e-08 ;  /* 0x00000001ff0c7431 */ /* 0x000fe400000001ff */
[----:B------:R-:W-:Y:S02]  /*51c0*/  IMAD.MOV.U32 R8, RZ, RZ, 0x70 ;  /* 0x00000070ff087424 */ /* 0x000fe400078e00ff */
[----:B------:R-:W-:Y:S01]  /*51d0*/  IMAD.MOV.U32 R13, RZ, RZ, RZ ;  /* 0x000000ffff0d7224 */ /* 0x000fe200078e00ff */
[----:B------:R-:W2:Y:S01]  /*51e0*/  LDCU.64 UR6, c[0x4][0x88] ;  /* 0x01001100ff0677ac */ /* 0x000ea20008000a00 */
[----:B------:R-:W3:Y:S01]  /*51f0*/  LDC.64 R2, c[0x4][R3] ;  /* 0x0100000003027b82 */ /* 0x000ee20000000a00 */
[----:B------:R-:W4:Y:S01]  /*5200*/  LDCU.64 UR4, c[0x4][0x8] ;  /* 0x01000100ff0477ac */ /* 0x000f220008000a00 */
[----:B-1----:R-:W-:Y:S01]  /*5210*/  MOV R5, UR9 ;  /* 0x0000000900057c02 */ /* 0x002fe20008000f00 */
[----:B------:R-:W-:Y:S01]  /*5220*/  IMAD.U32 R4, RZ, RZ, UR8 ;  /* 0x00000008ff047e24 */ /* 0x000fe2000f8e00ff */
[----:B--2---:R-:W-:Y:S01]  /*5230*/  MOV R7, UR7 ;  /* 0x0000000700077c02 */ /* 0x004fe20008000f00 */
[----:B------:R-:W-:Y:S01]  /*5240*/  IMAD.U32 R6, RZ, RZ, UR6 ;  /* 0x00000006ff067e24 */ /* 0x000fe2000f8e00ff */
[----:B----4-:R-:W-:Y:S01]  /*5250*/  MOV R11, UR5 ;  /* 0x00000005000b7c02 */ /* 0x010fe20008000f00 */
[----:B------:R-:W-:Y:S02]  /*5260*/  IMAD.U32 R10, RZ, RZ, UR4 ;  /* 0x00000004ff0a7e24 */ /* 0x000fe4000f8e00ff */
[----:B------:R-:W-:Y:S07]  /*5270*/  LEPC R20, `(.L_x_85) ;  /* 0x000000001014794e */ /* 0x000fee0000000000 */
[----:B---3-5:R-:W-:Y:S05]  /*5280*/  CALL.ABS.NOINC R2 ;  /* 0x0000000002007343 */ /* 0x028fea0003c00000 */
.L_x_85:
[----:B------:R-:W-:Y:S01]  /*5290*/  LOP3.LUT P0, RZ, R109, 0x1b0, RZ, 0xc0, !PT ;  /* 0x000001b06dff7812 */ /* 0x000fe2000780c0ff */
[----:B------:R-:W-:Y:S11]  /*52a0*/  BSSY.RECONVERGENT B6, `(.L_x_86) ;  /* 0x0000013000067945 */ /* 0x000ff60003800200 */
[----:B------:R-:W-:Y:S01]  /*52b0*/  @!UPT UIADD3 URZ, UPT, UPT, URZ, URZ, URZ ;  /* 0x000000fffffff290 */ /* 0x000fe2000fffe0ff */
[----:B------:R-:W-:Y:S05]  /*52c0*/  @!P0 BRA `(.L_x_87) ;  /* 0x0000000000408947 */ /* 0x000fea0003800000 */
        /* <DEDUP_REMOVED lines=16> */
.L_x_87:
[----:B------:R-:W-:Y:S05]  /*53d0*/  BSYNC.RECONVERGENT B6 ;  /* 0x0000000000067941 */ /* 0x000fea0003800200 */
.L_x_86:
[----:B------:R-:W-:Y:S01]  /*53e0*/  ISETP.NE.U32.AND P4, PT, R90, RZ, PT ;  /* 0x000000ff5a00720c */ /* 0x000fe20003f85070 */
[----:B------:R-:W-:Y:S01]  /*53f0*/  UISETP.NE.AND UP2, UPT, UR50, URZ, UPT ;  /* 0x000000ff3200728c */ /* 0x000fe2000bf45270 */
[----:B------:R-:W-:Y:S01]  /*5400*/  ISETP.NE.U32.AND P2, PT, RZ, UR38, PT ;  /* 0x00000026ff007c0c */ /* 0x000fe2000bf45070 */
[----:B------:R-:W-:Y:S01]  /*5410*/  UISETP.NE.U32.AND UP1, UPT, UR44, URZ, UPT ;  /* 0x000000ff2c00728c */ /* 0x000fe2000bf25070 */
[----:B------:R-:W-:Y:S01]  /*5420*/  ISETP.NE.AND.EX P4, PT, R91, RZ, PT, P4 ;  /* 0x000000ff5b00720c */ /* 0x000fe20003f85340 */
[----:B------:R-:W-:Y:S01]  /*5430*/  UPLOP3.LUT UP0, UPT, UPT, UPT, UPT, 0x40, 0x4 ;  /* 0x000000000004789c */ /* 0x000fe20003f0e870 */
[----:B------:R-:W-:Y:S01]  /*5440*/  ISETP.NE.AND.EX P2, PT, RZ, UR39, PT, P2 ;  /* 0x00000027ff007c0c */ /* 0x000fe2000bf45320 */
[----:B------:R-:W-:Y:S01]  /*5450*/  UISETP.NE.AND.EX UP1, UPT, UR45, URZ, UPT, UP1 ;  /* 0x000000ff2d00728c */ /* 0x000fe2000bf25310 */
[----:B------:R-:W-:Y:S04]  /*5460*/  PLOP3.LUT P1, PT, PT, PT, UP2, 0x80, 0x8 ;  /* 0x000000000008781c */ /* 0x000fe80003f2f028 */
[----:B------:R-:W-:Y:S06]  /*5470*/  @UP2 UPLOP3.LUT UP0, UPT, UPT, UPT, UP1, 0x80, 0x8 ;  /* 0x000000000008289c */ /* 0x000fec0003f0f010 */
[----:B------:R-:W-:Y:S01]  /*5480*/  PLOP3.LUT P0, PT, PT, PT, UP0, 0x80, 0x8 ;  /* 0x000000000008781c */ /* 0x000fe20003f0f008 */
[----:B------:R-:W-:Y:S01]  /*5490*/  @!UPT UIADD3 URZ, UPT, UPT, URZ, URZ, URZ ;  /* 0x000000fffffff290 */ /* 0x000fe2000fffe0ff */
[----:B------:R-:W-:Y:S11]  /*54a0*/  BRA.U !UP1, `(.L_x_88) ;  /* 0x0000000109387547 */ /* 0x000ff6000b800000 */
[----:B------:R-:W-:Y:S01]  /*54b0*/  UISETP.NE.U32.AND UP0, UPT, UR38, URZ, UPT ;  /* 0x000000ff2600728c */ /* 0x000fe2000bf05070 */
[----:B------:R-:W-:Y:S02]  /*54c0*/  HFMA2 R0, -RZ, RZ, 0, 5.9604644775390625e-08 ;  /* 0x00000001ff007431 */ /* 0x000fe400000001ff */
[----:B------:R-:W-:Y:S01]  /*54d0*/  IMAD.MOV.U32 R95, RZ, RZ, 0x1 ;  /* 0x00000001ff5f7424 */ /* 0x000fe200078e00ff */
[----:B------:R-:W-:Y:S06]  /*54e0*/  UISETP.NE.AND.EX UP0, UPT, UR39, URZ, UPT, UP0 ;  /* 0x000000ff2700728c */ /* 0x000fec000bf05300 */
[----:B------:R-:W-:Y:S05]  /*54f0*/  PLOP3.LUT P3, PT, PT, PT, UP0, 0x80, 0x8 ;  /* 0x000000000008781c */ /* 0x000fea0003f6f008 */
[----:B------:R-:W1:Y:S01]  /*5500*/  @UP0 LDCU.64 UR6, c[0x0][0x888] ;  /* 0x00011100ff0607ac */ /* 0x000e620008000a00 */
[----:B------:R-:W-:Y:S07]  /*5510*/  @UP0 UIMAD UR4, UR36, UR44, URZ ;  /* 0x0000002c240402a4 */ /* 0x000fee000f8e02ff */
[----:B------:R-:W-:Y:S01]  /*5520*/  @!P3 PRMT R95, R0, 0x7610, R95 ;  /* 0x00007610005fb816 */ /* 0x000fe2000000005f */
[----:B-1----:R-:W-:Y:S03]  /*5530*/  @UP0 UIMAD.WIDE UR6, UR4, 0x4, UR6 ;  /* 0x00000004040608a5 */ /* 0x002fe6000f8e0206 */
[----:B------:R-:W1:Y:S03]  /*5540*/  @!UP0 LDCU UR4, c[0x0][0x880] ;  /* 0x00011000ff0487ac */ /* 0x000e660008000800 */
[----:B------:R-:W-:Y:S01]  /*5550*/  IMAD.U32 R2, RZ, RZ, UR6 ;  /* 0x00000006ff027e24 */ /* 0x000fe2000f8e00ff */
[----:B------:R-:W-:Y:S05]  /*5560*/  MOV R3, UR7 ;  /* 0x0000000700037c02 */ /* 0x000fea0008000f00 */
[----:B-----5:R2:W5:Y:S02]  /*5570*/  @P3 LDG.E R49, desc[UR46][R2.64] ;  /* 0x0000002e02313981 */ /* 0x020564000c1e1900 */
[----:B-12---:R-:W-:Y:S02]  /*5580*/  @!P3 IMAD.U32 R49, RZ, RZ, UR4 ;  /* 0x00000004ff31be24 */ /* 0x006fe4000f8e00ff */
.L_x_88:
[----:B------:R-:W-:Y:S05]  /*5590*/  @!P4 BRA `(.L_x_89) ;  /* 0x000000000020c947 */ /* 0x000fea0003800000 */
[----:B------:R-:W-:Y:S04]  /*55a0*/  ISETP.NE.U32.AND P3, PT, R88, RZ, PT ;  /* 0x000000ff5800720c */ /* 0x000fe80003f65070 */
[----:B------:R-:W-:Y:S11]  /*55b0*/  ISETP.NE.AND.EX P3, PT, R89, RZ, PT, P3 ;  /* 0x000000ff5900720c */ /* 0x000ff60003f65330 */
[----:B------:R-:W-:Y:S02]  /*55c0*/  @!UPT UIADD3 URZ, UPT, UPT, URZ, URZ, URZ ;  /* 0x000000fffffff290 */ /* 0x000fe4000fffe0ff */
[----:B------:R-:W1:Y:S01]  /*55d0*/  @P3 LDC.64 R2, c[0x0][0x8a8] ;  /* 0x00022a00ff023b82 */ /* 0x000e620000000a00 */
[----:B------:R-:W-:Y:S04]  /*55e0*/  @P3 IMAD R0, R90, UR36, RZ ;  /* 0x000000245a003c24 */ /* 0x000fe8000f8e02ff */
[----:B-1----:R-:W-:Y:S05]  /*55f0*/  @P3 IMAD.WIDE R2, R0, 0x4, R2 ;  /* 0x0000000400023825 */ /* 0x002fea00078e0202 */
[----:B-----5:R1:W5:Y:S02]  /*5600*/  @P3 LDG.E R47, desc[UR46][R2.64] ;  /* 0x0000002e022f3981 */ /* 0x020364000c1e1900 */
[----:B-1----:R-:W2:Y:S02]  /*5610*/  @!P3 LDC R47, c[0x0][0x8a0] ;  /* 0x00022800ff2fbb82 */ /* 0x002ea40000000800 */
.L_x_89:
[----:B-----5:R-:W-:Y:S01]  /*5620*/  FSETP.NEU.AND P4, PT, R49, RZ, PT ;  /* 0x000000ff3100720b */ /* 0x020fe20003f8d000 */
[----:B------:R-:W-:Y:S01]  /*5630*/  BSSY B1, `(.L_x_90) ;  /* 0x0000042000017945 */ /* 0x000fe20003800000 */
[----:B------:R-:W-:Y:S01]  /*5640*/  SEL R7, RZ, 0xffffffff, P2 ;  /* 0xffffffffff077807 */ /* 0x000fe20001000000 */
[----:B------:R-:W-:Y:S01]  /*5650*/  IMAD.MOV.U32 R115, RZ, RZ, 0x1 ;  /* 0x00000001ff737424 */ /* 0x000fe200078e00ff */
[----:B------:R-:W-:Y:S02]  /*5660*/  LOP3.LUT P3, RZ, R95, 0xff, RZ, 0xc0, !PT ;  /* 0x000000ff5fff7812 */ /* 0x000fe4000786c0ff */
[----:B------:R-:W-:Y:S02]  /*5670*/  CS2R R86, SRZ ;  /* 0x0000000000567805 */ /* 0x000fe4000001ff00 */
[----:B------:R-:W-:Y:S02]  /*5680*/  @P1 SEL R4, RZ, 0xffffffff, P4 ;  /* 0xffffffffff041807 */ /* 0x000fe40002000000 */
[----:B------:R-:W-:Y:S02]  /*5690*/  CS2R R84, SRZ ;  /* 0x0000000000547805 */ /* 0x000fe4000001ff00 */
[----:B------:R-:W-:Y:S02]  /*56a0*/  LEA R0, R105, UR49, 0x3 ;  /* 0x0000003169007c11 */ /* 0x000fe4000f8e18ff */
[----:B------:R-:W-:Y:S02]  /*56b0*/  CS2R R82, SRZ ;  /* 0x0000000000527805 */ /* 0x000fe4000001ff00 */
[----:B------:R-:W-:Y:S02]  /*56c0*/  @P0 SEL R4, R7, R4, !P3 ;  /* 0x0000000407040207 */ /* 0x000fe40005800000 */
[----:B------:R-:W-:Y:S02]  /*56d0*/  CS2R R80, SRZ ;  /* 0x0000000000507805 */ /* 0x000fe4000001ff00 */
[----:B------:R-:W-:Y:S02]  /*56e0*/  LEA R113, R44, UR49, 0x3 ;  /* 0x000000312c717c11 */ /* 0x000fe4000f8e18ff */
[----:B------:R-:W-:Y:S02]  /*56f0*/  @P1 LOP3.LUT R4, R4, 0x1, RZ, 0xc0, !PT ;  /* 0x0000000104041812 */ /* 0x000fe400078ec0ff */
[----:B------:R-:W-:Y:S02]  /*5700*/  SHF.L.U32 R2, R107, 0x1f, RZ ;  /* 0x0000001f6b027819 */ /* 0x000fe400000006ff */
[----:B------:R-:W-:Y:S02]  /*5710*/  ISETP.NE.U32.OR P6, PT, R4, 0x1, !P1 ;  /* 0x000000010400780c */ /* 0x000fe40004fc5470 */
[----:B------:R-:W-:Y:S02]  /*5720*/  PLOP3.LUT P2, PT, PT, PT, UP1, 0x80, 0x8 ;  /* 0x000000000008781c */ /* 0x000fe40003f4f018 */
[----:B------:R-:W-:Y:S02]  /*5730*/  LEA.HI R5, R44, R44, RZ, 0x1 ;  /* 0x0000002c2c057211 */ /* 0x000fe400078f08ff */
[----:B------:R-:W-:Y:S02]  /*5740*/  SEL R4, RZ, 0xffffffff, P4 ;  /* 0xffffffffff047807 */ /* 0x000fe40002000000 */
[----:B------:R-:W-:Y:S01]  /*5750*/  P2R R114, PR, RZ, 0x40 ;  /* 0x00000040ff727803 */ /* 0x000fe20000000000 */
[C---:B------:R-:W-:Y:S01]  /*5760*/  IMAD.SHL.U32 R3, R5.reuse, 0x40, RZ ;  /* 0x0000004005037824 */ /* 0x040fe200078e00ff */
[----:B------:R-:W-:Y:S03]  /*5770*/  LOP3.LUT R5, R5, 0xffe, RZ, 0xc0, !PT ;  /* 0x00000ffe05057812 */ /* 0x000fe600078ec0ff */
[----:B------:R-:W-:Y:S02]  /*5780*/  @P6 SHF.L.U32 R9, R104, 0x1f, RZ ;  /* 0x0000001f68096819 */ /* 0x000fe400000006ff */
[----:B------:R-:W-:Y:S01]  /*5790*/  @P2 SEL R4, R7, R4, !P3 ;  /* 0x0000000407042207 */ /* 0x000fe20005800000 */
[----:B------:R-:W-:Y:S01]  /*57a0*/  IMAD.IADD R48, R44, 0x1, -R5 ;  /* 0x000000012c307824 */ /* 0x000fe200078e0a05 */
[----:B------:R-:W1:Y:S01]  /*57b0*/  @P6 SYNCS.PHASECHK.TRANS64.TRYWAIT P1, [R0+URZ+0x80], R9 ;  /* 0x00008009000065a7 */ /* 0x000e6200080211ff */
[----:B------:R-:W-:Y:S02]  /*57c0*/  LOP3.LUT R3, R3, 0xffffff80, RZ, 0xc0, !PT ;  /* 0xffffff8003037812 */ /* 0x000fe400078ec0ff */
[----:B------:R-:W-:Y:S03]  /*57d0*/  LOP3.LUT R4, R4, 0x1, RZ, 0xc0, !PT ;  /* 0x0000000104047812 */ /* 0x000fe600078ec0ff */
[----:B------:R-:W-:Y:S01]  /*57e0*/  IMAD.IADD R3, R46, 0x1, R3 ;  /* 0x000000012e037824 */ /* 0x000fe200078e0203 */
[----:B------:R-:W-:Y:S03]  /*57f0*/  ISETP.NE.U32.AND P5, PT, R4, 0x1, PT ;  /* 0x000000010400780c */ /* 0x000fe60003fa5070 */
[----:B------:R-:W-:Y:S01]  /*5800*/  IMAD R48, R48, 0x100000, R3 ;  /* 0x0010000030307824 */ /* 0x000fe200078e0203 */
[----:B------:R-:W-:Y:S01]  /*5810*/  P2R R124, PR, RZ, 0x20 ;  /* 0x00000020ff7c7803 */ /* 0x000fe20000000000 */
[----:B------:R3:W4:Y:S01]  /*5820*/  SYNCS.PHASECHK.TRANS64.TRYWAIT P0, [R113+URZ+0xd0], R2 ;  /* 0x0000d002710075a7 */ /* 0x00072200080011ff */
[----:B-1----:R-:W-:Y:S01]  /*5830*/  @P6 SEL R115, RZ, 0x1, !P1 ;  /* 0x00000001ff736807 */ /* 0x002fe20004800000 */
[----:B---3--:R-:W-:Y:S06]  /*5840*/  @!P6 BRA `(.L_x_91) ;  /* 0x000000000080e947 */ /* 0x008fec0003800000 */
[----:B------:R-:W-:Y:S01]  /*5850*/  @P5 IMAD R5, R105, 0x1000, R100 ;  /* 0x0000100069055824 */ /* 0x000fe200078e0264 */
[----:B------:R-:W-:Y:S01]  /*5860*/  ISETP.NE.AND P1, PT, R115, RZ, PT ;  /* 0x000000ff7300720c */ /* 0x000fe20003f25270 */
[----:B------:R-:W-:Y:S01]  /*5870*/  BSSY B0, `(.L_x_92) ;  /* 0x000000b000007945 */ /* 0x000fe20003800000 */
[----:B------:R-:W-:Y:S01]  /*5880*/  CS2R R82, SRZ ;  /* 0x0000000000527805 */ /* 0x000fe2000001ff00 */
[----:B------:R-:W-:Y:S01]  /*5890*/  @P5 VIADD R4, R5, UR49 ;  /* 0x0000003105045c36 */ /* 0x000fe20008000000 */
[----:B------:R-:W-:Y:S02]  /*58a0*/  CS2R R80, SRZ ;  /* 0x0000000000507805 */ /* 0x000fe4000001ff00 */
[----:B------:R-:W-:Y:S02]  /*58b0*/  CS2R R86, SRZ ;  /* 0x0000000000567805 */ /* 0x000fe4000001ff00 */
[----:B------:R-:W-:Y:S01]  /*58c0*/  CS2R R84, SRZ ;  /* 0x0000000000547805 */ /* 0x000fe2000001ff00 */
[----:B------:R-:W-:Y:S04]  /*58d0*/  @P5 IMAD R4, R108, -0x10, R4 ;  /* 0xfffffff06c045824 */ /* 0x000fe800078e0204 */
[----:B------:R-:W-:Y:S05]  /*58e0*/  @P1 BRA `(.L_x_93) ;  /* 0x00000000000c1947 */ /* 0x000fea0003800000 */
[----:B------:R-:W-:Y:S04]  /*58f0*/  SHF.L.U32 R3, R104, 0x1f, RZ ;  /* 0x0000001f68037819 */ /* 0x000fe800000006ff */
[----:B------:R-:W1:Y:S02]  /*5900*/  SYNCS.PHASECHK.TRANS64.TRYWAIT P1, [R0+URZ+0x80], R3 ;  /* 0x00008003000075a7 */ /* 0x000e6400080211ff */
[----:B-1----:R-:W-:Y:S05]  /*5910*/  @!P1 BRA `(.L_x_94) ;  /* 0x0000002400509947 */ /* 0x002fea0003800000 */
.L_x_93:
[----:B------:R-:W-:Y:S05]  /*5920*/  BSYNC B0 ;  /* 0x0000000000007941 */ /* 0x000fea0003800000 */
.L_x_92:
[----:B------:R-:W-:Y:S01]  /*5930*/  ISETP.NE.AND P1, PT, R124, RZ, PT ;  /* 0x000000ff7c00720c */ /* 0x000fe20003f25270 */
[----:B-1----:R-:W-:Y:S02]  /*5940*/  VIADD R3, R0, 0x90 ;  /* 0x0000009000037836 */ /* 0x002fe40000000000 */
[----:B------:R-:W-:Y:S02]  /*5950*/  IMAD.U32 R0, RZ, RZ, UR37 ;  /* 0x00000025ff007e24 */ /* 0x000fe4000f8e00ff */
[----:B------:R-:W-:Y:S03]  /*5960*/  VIADD R105, R105, 0x1 ;  /* 0x0000000169697836 */ /* 0x000fe60000000000 */
[----:B------:R-:W-:Y:S05]  /*5970*/  PRMT R0, R0, 0x654, R3 ;  /* 0x0000065400007816 */ /* 0x000fea0000000003 */
[----:B------:R1:W3:Y:S04]  /*5980*/  @P1 LDS.128 R80, [R5+UR49+0x200] ;  /* 0x0002003105501984 */ /* 0x0002e80008000c00 */
[----:B------:R1:W1:Y:S01]  /*5990*/  @P1 LDS.128 R84, [R4+0x210] ;  /* 0x0002100004541984 */ /* 0x0002620000000c00 */
[C---:B------:R-:W-:Y:S01]  /*59a0*/  ISETP.NE.AND P1, PT, R105.reuse, 0x2, PT ;  /* 0x000000026900780c */ /* 0x040fe20003f25270 */
[----:B------:R-:W-:Y:S01]  /*59b0*/  @!PT LDS RZ, [RZ] ;  /* 0x00000000fffff984 */ /* 0x000fe20000000800 */
[----:B------:R-:W-:Y:S01]  /*59c0*/  @!PT LDS RZ, [RZ] ;  /* 0x00000000fffff984 */ /* 0x000fe20000000800 */
[----:B------:R-:W-:Y:S01]  /*59d0*/  @!PT LDS RZ, [RZ] ;  /* 0x00000000fffff984 */ /* 0x000fe20000000800 */
[----:B------:R-:W-:Y:S01]  /*59e0*/  @!PT LDS RZ, [RZ] ;  /* 0x00000000fffff984 */ /* 0x000fe20000000800 */
[----:B------:R5:W-:Y:S06]  /*59f0*/  MEMBAR.ALL.CTA ;  /* 0x0000000000007992 */ /* 0x000bec0000008000 */
[----:B-----5:R-:W5:Y:S01]  /*5a00*/  FENCE.VIEW.ASYNC.S ;  /* 0x00000000000073c6 */ /* 0x020f620000000000 */
[----:B------:R-:W-:Y:S02]  /*5a10*/  SEL R3, RZ, 0x1, P1 ;  /* 0x00000001ff037807 */ /* 0x000fe40000800000 */
[----:B------:R-:W-:Y:S02]  /*5a20*/  SEL R105, R105, RZ, P1 ;  /* 0x000000ff69697207 */ /* 0x000fe40000800000 */
[----:B------:R-:W-:Y:S01]  /*5a30*/  LOP3.LUT R104, R104, R3, RZ, 0x3c, !PT ;  /* 0x0000000368687212 */ /* 0x000fe200078e3cff */
[----:B-----5:R1:W-:Y:S06]  /*5a40*/  SYNCS.ARRIVE.TRANS64.RED.A1T0 RZ, [R0+URZ], RZ ;  /* 0x000000ff00ff79a7 */ /* 0x0203ec00081004ff */
.L_x_91:
[----:B------:R-:W-:Y:S05]  /*5a50*/  BSYNC B1 ;  /* 0x0000000000017941 */ /* 0x000fea0003800000 */
.L_x_90:
[----:B-1----:R-:W-:Y:S04]  /*5a60*/  SHF.R.U32.HI R0, RZ, 0x15, R48 ;  /* 0x00000015ff007819 */ /* 0x002fe80000011630 */
[----:B------:R-:W-:Y:S01]  /*5a70*/  LOP3.LUT P1, RZ, R0, 0x3, R101, 0x48, !PT ;  /* 0x0000000300ff7812 */ /* 0x000fe20007824865 */
[----:B------:R-:W-:Y:S01]  /*5a80*/  @!UPT UIADD3 URZ, UPT, UPT, URZ, URZ, URZ ;  /* 0x000000fffffff290 */ /* 0x000fe2000fffe0ff */
[----:B----4-:R-:W-:Y:S11]  /*5a90*/  @P0 BRA `(.L_x_95) ;  /* 0x0000000000080947 */ /* 0x010ff60003800000 */
[----:B------:R-:W1:Y:S02]  /*5aa0*/  SYNCS.PHASECHK.TRANS64.TRYWAIT P0, [R113+URZ+0xd0], R2 ;  /* 0x0000d002710075a7 */ /* 0x000e6400080011ff */
[----:B-1----:R-:W-:Y:S05]  /*5ab0*/  @!P0 BRA `(.L_x_96) ;  /* 0x0000002000fc8947 */ /* 0x002fea0003800000 */
.L_x_95:
[----:B------:R-:W-:Y:S05]  /*5ac0*/  @!P1 BRA `(.L_x_97) ;  /* 0x0000000000409947 */ /* 0x000fea0003800000 */
[----:B------:R-:W4:Y:S01]  /*5ad0*/  LDCU.64 UR8, c[0x4][0x70] ;  /* 0x01000e00ff0877ac */ /* 0x000f220008000a00 */
[----:B------:R-:W-:Y:S01]  /*5ae0*/  MOV R3, 0x0 ;  /* 0x0000000000037802 */ /* 0x000fe20000000f00 */
[----:B------:R-:W-:Y:S02]  /*5af0*/  HFMA2 R12, -RZ, RZ, 0, 5.9604644775390625e-08 ;  /* 0x00000001ff0c7431 */ /* 0x000fe400000001ff */
[----:B------:R-:W-:Y:S02]  /*5b00*/  IMAD.MOV.U32 R8, RZ, RZ, 0x192 ;  /* 0x00000192ff087424 */ /* 0x000fe400078e00ff */
[----:B------:R-:W-:Y:S01]  /*5b10*/  IMAD.MOV.U32 R13, RZ, RZ, RZ ;  /* 0x000000ffff0d7224 */ /* 0x000fe200078e00ff */
[----:B------:R-:W5:Y:S01]  /*5b20*/  LDCU.64 UR6, c[0x4][0x78] ;  /* 0x01000f00ff0677ac */ /* 0x000f620008000a00 */
[----:B-1----:R-:W1:Y:S01]  /*5b30*/  LDC.64 R2, c[0x4][R3] ;  /* 0x0100000003027b82 */ /* 0x002e620000000a00 */
[----:B------:R-:W2:Y:S01]  /*5b40*/  LDCU.64 UR4, c[0x4][0x10] ;  /* 0x01000200ff0477ac */ /* 0x000ea20008000a00 */
[----:B----4-:R-:W-:Y:S01]  /*5b50*/  MOV R5, UR9 ;  /* 0x0000000900057c02 */ /* 0x010fe20008000f00 */
[----:B------:R-:W-:Y:S01]  /*5b60*/  IMAD.U32 R4, RZ, RZ, UR8 ;  /* 0x00000008ff047e24 */ /* 0x000fe2000f8e00ff */
[----:B-----5:R-:W-:Y:S01]  /*5b70*/  MOV R7, UR7 ;  /* 0x0000000700077c02 */ /* 0x020fe20008000f00 */
[----:B------:R-:W-:Y:S01]  /*5b80*/  IMAD.U32 R6, RZ, RZ, UR6 ;  /* 0x00000006ff067e24 */ /* 0x000fe2000f8e00ff */
[----:B--2---:R-:W-:Y:S01]  /*5b90*/  MOV R11, UR5 ;  /* 0x00000005000b7c02 */ /* 0x004fe20008000f00 */
[----:B------:R-:W-:Y:S02]  /*5ba0*/  IMAD.U32 R10, RZ, RZ, UR4 ;  /* 0x00000004ff0a7e24 */ /* 0x000fe4000f8e00ff */
[----:B------:R-:W-:Y:S07]  /*5bb0*/  LEPC R20, `(.L_x_97) ;  /* 0x000000001014794e */ /* 0x000fee0000000000 */
[----:B-1-3--:R-:W-:Y:S05]  /*5bc0*/  CALL.ABS.NOINC R2 ;  /* 0x0000000002007343 */ /* 0x00afea0003c00000 */
.L_x_97:
[-C--:B---3--:R-:W-:Y:S01]  /*5bd0*/  F2FP.F16.E4M3.UNPACK_B R51, R80.reuse ;  /* 0x00000050ff33723e */ /* 0x088fe200020006ff */
[----:B------:R-:W-:Y:S05]  /*5be0*/  WARPSYNC.ALL ;  /* 0x0000000000007948 */ /* 0x000fea0003800000 */
[----:B------:R-:W-:Y:S01]  /*5bf0*/  R2UR UR4, R48 ;  /* 0x00000000300472ca */ /* 0x000fe200000e0000 */
[--C-:B------:R-:W-:Y:S01]  /*5c00*/  HADD2.F32 R50, -RZ, R51.reuse.H0_H0 ;  /* 0x20000033ff327230 */ /* 0x100fe20000004100 */
[----:B------:R-:W-:Y:S01]  /*5c10*/  F2FP.F16.E4M3.UNPACK_B R53, R80.H1 ;  /* 0x00000050ff35723e */ /* 0x000fe200030006ff */
[----:B------:R-:W-:Y:S01]  /*5c20*/  HADD2.F32 R51, -RZ, R51.H1_H1 ;  /* 0x30000033ff337230 */ /* 0x000fe20000004100 */
[-C--:B------:R-:W-:Y:S01]  /*5c30*/  F2FP.F16.E4M3.UNPACK_B R55, R81.reuse ;  /* 0x00000051ff37723e */ /* 0x080fe200020006ff */
[----:B------:R-:W-:Y:S01]  /*5c40*/  BSSY.RECONVERGENT B0, `(.L_x_98) ;  /* 0x0000099000007945 */ /* 0x000fe20003800200 */
[----:B------:R-:W-:Y:S01]  /*5c50*/  F2FP.F16.E4M3.UNPACK_B R57, R81.H1 ;  /* 0x00000051ff39723e */ /* 0x000fe200030006ff */
[--C-:B------:R-:W-:Y:S01]  /*5c60*/  HADD2.F32 R52, -RZ, R53.reuse.H0_H0 ;  /* 0x20000035ff347230 */ /* 0x100fe20000004100 */
[-C--:B------:R-:W-:Y:S01]  /*5c70*/  F2FP.F16.E4M3.UNPACK_B R59, R82.reuse ;  /* 0x00000052ff3b723e */ /* 0x080fe200020006ff */
[----:B------:R-:W-:Y:S01]  /*5c80*/  HADD2.F32 R54, -RZ, R53.H1_H1 ;  /* 0x30000035ff367230 */ /* 0x000fe20000004100 */
[----:B------:R-:W-:Y:S01]  /*5c90*/  F2FP.F16.E4M3.UNPACK_B R61, R82.H1 ;  /* 0x00000052ff3d723e */ /* 0x000fe200030006ff */
[--C-:B------:R-:W-:Y:S01]  /*5ca0*/  HADD2.F32 R53, -RZ, R55.reuse.H0_H0 ;  /* 0x20000037ff357230 */ /* 0x100fe20000004100 */
[-C--:B------:R-:W-:Y:S01]  /*5cb0*/  F2FP.F16.E4M3.UNPACK_B R63, R83.reuse ;  /* 0x00000053ff3f723e */ /* 0x080fe200020006ff */
[----:B------:R-:W-:Y:S01]  /*5cc0*/  LDTM.16dp32bit_t0_t15.x32 R4, tmem[UR4] ;  /* 0x00000004000479ee */ /* 0x000fe20008a80000 */
[----:B------:R-:W2:Y:S01]  /*5cd0*/  LDTM.16dp32bit_t16_t31.x32 R4, tmem[UR4+0x20] ;  /* 0x00002004000479ee */ /* 0x000ea20008aa0000 */
[----:B------:R-:W-:Y:S01]  /*5ce0*/  SHF.L.U32 R125, R102, 0x4, RZ ;  /* 0x00000004667d7819 */ /* 0x000fe200000006ff */
[----:B------:R-:W-:Y:S01]  /*5cf0*/  HADD2.F32 R56, -RZ, R55.H1_H1 ;  /* 0x30000037ff387230 */ /* 0x000fe20000004100 */
[----:B------:R-:W-:Y:S01]  /*5d00*/  ISETP.NE.AND P6, PT, R114, RZ, PT ;  /* 0x000000ff7200720c */ /* 0x000fe20003fc5270 */
[----:B------:R-:W-:Y:S01]  /*5d10*/  HADD2.F32 R60, -RZ, R59.H1_H1 ;  /* 0x3000003bff3c7230 */ /* 0x000fe20000004100 */
[----:B------:R-:W-:Y:S01]  /*5d20*/  IADD3 R114, PT, PT, R100, UR49, RZ ;  /* 0x0000003164727c10 */ /* 0x000fe2000fffe0ff */
[----:B------:R-:W-:Y:S01]  /*5d30*/  HADD2.F32 R64, -RZ, R63.H1_H1 ;  /* 0x3000003fff407230 */ /* 0x000fe20000004100 */
[----:B------:R-:W-:Y:S01]  /*5d40*/  F2FP.F16.E4M3.UNPACK_B R65, R83.H1 ;  /* 0x00000053ff41723e */ /* 0x000fe200030006ff */
[--C-:B------:R-:W-:Y:S01]  /*5d50*/  HADD2.F32 R55, -RZ, R57.reuse.H0_H0 ;  /* 0x20000039ff377230 */ /* 0x100fe20000004100 */
[----:B------:R-:W-:Y:S01]  /*5d60*/  IADD3 R114, PT, PT, R114, R125, RZ ;  /* 0x0000007d72727210 */ /* 0x000fe20007ffe0ff */
[----:B------:R-:W-:Y:S01]  /*5d70*/  HADD2.F32 R58, -RZ, R57.H1_H1 ;  /* 0x30000039ff3a7230 */ /* 0x000fe20000004100 */
[-C--:B------:R-:W-:Y:S01]  /*5d80*/  F2FP.F16.E4M3.UNPACK_B R67, R84.reuse ;  /* 0x00000054ff43723e */ /* 0x080fe200020006ff */
[----:B------:R-:W-:Y:S01]  /*5d90*/  HADD2.F32 R57, -RZ, R59.H0_H0 ;  /* 0x2000003bff397230 */ /* 0x000fe20000004100 */
[----:B------:R-:W-:Y:S01]  /*5da0*/  F2FP.F16.E4M3.UNPACK_B R69, R84.H1 ;  /* 0x00000054ff45723e */ /* 0x000fe200030006ff */
[----:B------:R-:W-:Y:S01]  /*5db0*/  HADD2.F32 R59, -RZ, R61.H0_H0 ;  /* 0x2000003dff3b7230 */ /* 0x000fe20000004100 */
[-C--:B------:R-:W-:Y:S01]  /*5dc0*/  F2FP.F16.E4M3.UNPACK_B R71, R85.reuse ;  /* 0x00000055ff47723e */ /* 0x080fe200020006ff */
[----:B------:R-:W-:Y:S01]  /*5dd0*/  HADD2.F32 R68, -RZ, R67.H1_H1 ;  /* 0x30000043ff447230 */ /* 0x000fe20000004100 */
[----:B------:R-:W-:Y:S01]  /*5de0*/  F2FP.F16.E4M3.UNPACK_B R73, R85.H1 ;  /* 0x00000055ff49723e */ /* 0x000fe200030006ff */
[----:B------:R-:W-:Y:S01]  /*5df0*/  HADD2.F32 R62, -RZ, R61.H1_H1 ;  /* 0x3000003dff3e7230 */ /* 0x000fe20000004100 */
[-C--:B------:R-:W-:Y:S01]  /*5e00*/  F2FP.F16.E4M3.UNPACK_B R75, R86.reuse ;  /* 0x00000056ff4b723e */ /* 0x080fe200020006ff */
[----:B------:R-:W-:Y:S01]  /*5e10*/  HADD2.F32 R61, -RZ, R63.H0_H0 ;  /* 0x2000003fff3d7230 */ /* 0x000fe20000004100 */
[----:B------:R-:W-:Y:S01]  /*5e20*/  F2FP.F16.E4M3.UNPACK_B R77, R86.H1 ;  /* 0x00000056ff4d723e */ /* 0x000fe200030006ff */
[----:B------:R-:W-:Y:S01]  /*5e30*/  HADD2.F32 R72, -RZ, R71.H1_H1 ;  /* 0x30000047ff487230 */ /* 0x000fe20000004100 */
[----:B------:R-:W-:Y:S01]  /*5e40*/  F2FP.F16.E4M3.UNPACK_B R79, R87.H1 ;  /* 0x00000057ff4f723e */ /* 0x000fe200030006ff */
[C---:B--2---:R-:W-:Y:S01]  /*5e50*/  FMUL R0, R47.reuse, R4 ;  /* 0x000000042f007220 */ /* 0x044fe20000400000 */
[C---:B-1----:R-:W-:Y:S01]  /*5e60*/  FMUL R2, R47.reuse, R5 ;  /* 0x000000052f027220 */ /* 0x042fe20000400000 */
[C---:B------:R-:W-:Y:S01]  /*5e70*/  FMUL R4, R47.reuse, R8 ;  /* 0x000000082f047220 */ /* 0x040fe20000400000 */
[----:B------:R-:W-:Y:S01]  /*5e80*/  FMUL R5, R47, R9 ;  /* 0x000000092f057220 */ /* 0x000fe20000400000 */
[C---:B------:R-:W-:Y:S01]  /*5e90*/  FFMA R0, R49.reuse, R50, R0 ;  /* 0x0000003231007223 */ /* 0x040fe20000000000 */
[----:B------:R-:W-:Y:S01]  /*5ea0*/  FFMA R2, R49, R51, R2 ;  /* 0x0000003331027223 */ /* 0x000fe20000000002 */
[C---:B------:R-:W-:Y:S01]  /*5eb0*/  FMUL R8, R47.reuse, R12 ;  /* 0x0000000c2f087220 */ /* 0x040fe20000400000 */
[C---:B------:R-:W-:Y:S01]  /*5ec0*/  FMUL R9, R47.reuse, R13 ;  /* 0x0000000d2f097220 */ /* 0x040fe20000400000 */
[C---:B------:R-:W-:Y:S01]  /*5ed0*/  FMUL R12, R47.reuse, R16 ;  /* 0x000000102f0c7220 */ /* 0x040fe20000400000 */
[C---:B------:R-:W-:Y:S01]  /*5ee0*/  FMUL R13, R47.reuse, R17 ;  /* 0x000000112f0d7220 */ /* 0x040fe20000400000 */
[C---:B------:R-:W-:Y:S01]  /*5ef0*/  FMUL R16, R47.reuse, R20 ;  /* 0x000000142f107220 */ /* 0x040fe20000400000 */
[C---:B------:R-:W-:Y:S01]  /*5f00*/  FMUL R17, R47.reuse, R21 ;  /* 0x000000152f117220 */ /* 0x040fe20000400000 */
[C---:B------:R-:W-:Y:S01]  /*5f10*/  FMUL R20, R47.reuse, R24 ;  /* 0x000000182f147220 */ /* 0x040fe20000400000 */
[C---:B------:R-:W-:Y:S01]  /*5f20*/  FMUL R21, R47.reuse, R25 ;  /* 0x000000192f157220 */ /* 0x040fe20000400000 */
[----:B------:R-:W-:Y:S02]  /*5f30*/  HADD2.F32 R76, -RZ, R75.H1_H1 ;  /* 0x3000004bff4c7230 */ /* 0x000fe40000004100 */
[C---:B------:R-:W-:Y:S01]  /*5f40*/  FMUL R24, R47.reuse, R28 ;  /* 0x0000001c2f187220 */ /* 0x040fe20000400000 */
[C---:B------:R-:W-:Y:S01]  /*5f50*/  FMUL R25, R47.reuse, R29 ;  /* 0x0000001d2f197220 */ /* 0x040fe20000400000 */
[C---:B------:R-:W-:Y:S01]  /*5f60*/  FMUL R28, R47.reuse, R32 ;  /* 0x000000202f1c7220 */ /* 0x040fe20000400000 */
[C---:B------:R-:W-:Y:S01]  /*5f70*/  FMUL R29, R47.reuse, R33 ;  /* 0x000000212f1d7220 */ /* 0x040fe20000400000 */
[C---:B------:R-:W-:Y:S01]  /*5f80*/  FMUL R3, R47.reuse, R6 ;  /* 0x000000062f037220 */ /* 0x040fe20000400000 */
[C---:B------:R-:W-:Y:S01]  /*5f90*/  FMUL R7, R47.reuse, R7 ;  /* 0x000000072f077220 */ /* 0x040fe20000400000 */
[C---:B------:R-:W-:Y:S01]  /*5fa0*/  FMUL R6, R47.reuse, R10 ;  /* 0x0000000a2f067220 */ /* 0x040fe20000400000 */
[----:B------:R-:W-:Y:S01]  /*5fb0*/  FMUL R11, R47, R11 ;  /* 0x0000000b2f0b7220 */ /* 0x000fe20000400000 */
[C---:B------:R-:W-:Y:S01]  /*5fc0*/  FFMA R3, R49.reuse, R52, R3 ;  /* 0x0000003431037223 */ /* 0x040fe20000000003 */
[C---:B------:R-:W-:Y:S01]  /*5fd0*/  FFMA R7, R49.reuse, R54, R7 ;  /* 0x0000003631077223 */ /* 0x040fe20000000007 */
[C---:B------:R-:W-:Y:S01]  /*5fe0*/  FFMA R4, R49.reuse, R53, R4 ;  /* 0x0000003531047223 */ /* 0x040fe20000000004 */
[----:B------:R-:W-:Y:S01]  /*5ff0*/  F2FP.F16.E4M3.UNPACK_B R50, R87 ;  /* 0x00000057ff32723e */ /* 0x000fe200020006ff */
[C---:B------:R-:W-:Y:S01]  /*6000*/  FFMA R5, R49.reuse, R56, R5 ;  /* 0x0000003831057223 */ /* 0x040fe20000000005 */
[----:B------:R-:W-:Y:S01]  /*6010*/  FFMA R6, R49, R55, R6 ;  /* 0x0000003731067223 */ /* 0x000fe20000000006 */
[----:B------:R-:W-:Y:S01]  /*6020*/  F2FP.SATFINITE.E4M3.F32.PACK_AB_MERGE_C R117, R7, R3, RZ ;  /* 0x000000030775723e */ /* 0x000fe200048070ff */
[C---:B------:R-:W-:Y:S01]  /*6030*/  FFMA R11, R49.reuse, R58, R11 ;  /* 0x0000003a310b7223 */ /* 0x040fe2000000000b */
[C---:B------:R-:W-:Y:S01]  /*6040*/  FFMA R8, R49.reuse, R57, R8 ;  /* 0x0000003931087223 */ /* 0x040fe20000000008 */
[----:B------:R-:W-:Y:S01]  /*6050*/  ISETP.NE.AND P0, PT, R110, RZ, PT ;  /* 0x000000ff6e00720c */ /* 0x000fe20003f05270 */
[----:B------:R-:W-:Y:S01]  /*6060*/  FFMA R9, R49, R60, R9 ;  /* 0x0000003c31097223 */ /* 0x000fe20000000009 */
[----:B------:R-:W-:Y:S01]  /*6070*/  F2FP.SATFINITE.E4M3.F32.PACK_AB_MERGE_C R116, R2, R0, R117 ;  /* 0x000000000274723e */ /* 0x000fe20004807075 */
[--C-:B------:R-:W-:Y:S01]  /*6080*/  HADD2.F32 R51, -RZ, R50.reuse.H0_H0 ;  /* 0x20000032ff337230 */ /* 0x100fe20000004100 */
[----:B------:R-:W-:Y:S01]  /*6090*/  F2FP.SATFINITE.E4M3.F32.PACK_AB_MERGE_C R117, R11, R6, RZ ;  /* 0x000000060b75723e */ /* 0x000fe200048070ff */
[----:B------:R-:W-:Y:S02]  /*60a0*/  HADD2.F32 R50, -RZ, R50.H1_H1 ;  /* 0x30000032ff327230 */ /* 0x000fe40000004100 */
[C---:B------:R-:W-:Y:S01]  /*60b0*/  FMUL R10, R47.reuse, R14 ;  /* 0x0000000e2f0a7220 */ /* 0x040fe20000400000 */
[----:B------:R-:W-:Y:S01]  /*60c0*/  FMUL R15, R47, R15 ;  /* 0x0000000f2f0f7220 */ /* 0x000fe20000400000 */
[--C-:B------:R-:W-:Y:S01]  /*60d0*/  HADD2.F32 R63, -RZ, R65.reuse.H0_H0 ;  /* 0x20000041ff3f7230 */ /* 0x100fe20000004100 */
[----:B------:R-:W-:Y:S01]  /*60e0*/  F2FP.SATFINITE.E4M3.F32.PACK_AB_MERGE_C R117, R5, R4, R117 ;  /* 0x000000040575723e */ /* 0x000fe20004807075 */
[C---:B------:R-:W-:Y:S01]  /*60f0*/  FFMA R10, R49.reuse, R59, R10 ;  /* 0x0000003b310a7223 */ /* 0x040fe2000000000a */
[C---:B------:R-:W-:Y:S01]  /*6100*/  FFMA R15, R49.reuse, R62, R15 ;  /* 0x0000003e310f7223 */ /* 0x040fe2000000000f */
[C---:B------:R-:W-:Y:S01]  /*6110*/  FFMA R12, R49.reuse, R61, R12 ;  /* 0x0000003d310c7223 */ /* 0x040fe2000000000c */
[----:B------:R-:W-:Y:S01]  /*6120*/  FFMA R13, R49, R64, R13 ;  /* 0x00000040310d7223 */ /* 0x000fe2000000000d */
[----:B------:R-:W-:Y:S02]  /*6130*/  HADD2.F32 R66, -RZ, R65.H1_H1 ;  /* 0x30000041ff427230 */ /* 0x000fe40000004100 */
[C---:B------:R-:W-:Y:S01]  /*6140*/  FMUL R14, R47.reuse, R18 ;  /* 0x000000122f0e7220 */ /* 0x040fe20000400000 */
[----:B------:R-:W-:Y:S02]  /*6150*/  HADD2.F32 R65, -RZ, R67.H0_H0 ;  /* 0x20000043ff417230 */ /* 0x000fe40000004100 */
[----:B------:R-:W-:Y:S01]  /*6160*/  FMUL R19, R47, R19 ;  /* 0x000000132f137220 */ /* 0x000fe20000400000 */
[--C-:B------:R-:W-:Y:S02]  /*6170*/  HADD2.F32 R67, -RZ, R69.reuse.H0_H0 ;  /* 0x20000045ff437230 */ /* 0x100fe40000004100 */
[----:B------:R-:W-:Y:S01]  /*6180*/  FFMA R14, R49, R63, R14 ;  /* 0x0000003f310e7223 */ /* 0x000fe2000000000e */
[----:B------:R-:W-:Y:S02]  /*6190*/  HADD2.F32 R70, -RZ, R69.H1_H1 ;  /* 0x30000045ff467230 */ /* 0x000fe40000004100 */
[----:B------:R-:W-:Y:S01]  /*61a0*/  FMUL R18, R47, R22 ;  /* 0x000000162f127220 */ /* 0x000fe20000400000 */
[----:B------:R-:W-:Y:S02]  /*61b0*/  HADD2.F32 R69, -RZ, R71.H0_H0 ;  /* 0x20000047ff457230 */ /* 0x000fe40000004100 */
[----:B------:R-:W-:Y:S01]  /*61c0*/  FFMA R19, R49, R66, R19 ;  /* 0x0000004231137223 */ /* 0x000fe20000000013 */
[----:B------:R-:W-:Y:S01]  /*61d0*/  FMUL R23, R47, R23 ;  /* 0x000000172f177220 */ /* 0x000fe20000400000 */
[C---:B------:R-:W-:Y:S01]  /*61e0*/  FFMA R16, R49.reuse, R65, R16 ;  /* 0x0000004131107223 */ /* 0x040fe20000000010 */
[C---:B------:R-:W-:Y:S01]  /*61f0*/  FFMA R17, R49.reuse, R68, R17 ;  /* 0x0000004431117223 */ /* 0x040fe20000000011 */
        /* <DEDUP_REMOVED lines=23> */
[----:B------:R-:W-:Y:S01]  /*6370*/  F2FP.SATFINITE.E4M3.F32.PACK_AB_MERGE_C R118, R15, R10, RZ ;  /* 0x0000000a0f76723e */ /* 0x000fe200048070ff */
[----:B------:R-:W-:Y:S01]  /*6380*/  FFMA R28, R49, R51, R28 ;  /* 0x00000033311c7223 */ /* 0x000fe2000000001c */
[----:B------:R-:W-:Y:S01]  /*6390*/  F2FP.SATFINITE.E4M3.F32.PACK_AB_MERGE_C R119, R19, R14, RZ ;  /* 0x0000000e1377723e */ /* 0x000fe200048070ff */
[C---:B------:R-:W-:Y:S01]  /*63a0*/  FFMA R29, R49.reuse, R50, R29 ;  /* 0x00000032311d7223 */ /* 0x040fe2000000001d */
[C---:B------:R-:W-:Y:S01]  /*63b0*/  FFMA R30, R49.reuse, R77, R30 ;  /* 0x0000004d311e7223 */ /* 0x040fe2000000001e */
[----:B------:R-:W-:Y:S01]  /*63c0*/  FFMA R35, R49, R52, R35 ;  /* 0x0000003431237223 */ /* 0x000fe20000000023 */
[----:B------:R-:W-:Y:S02]  /*63d0*/  F2FP.SATFINITE.E4M3.F32.PACK_AB_MERGE_C R118, R9, R8, R118 ;  /* 0x000000080976723e */ /* 0x000fe40004807076 */
[----:B------:R-:W-:Y:S02]  /*63e0*/  F2FP.SATFINITE.E4M3.F32.PACK_AB_MERGE_C R119, R13, R12, R119 ;  /* 0x0000000c0d77723e */ /* 0x000fe40004807077 */
[----:B------:R-:W-:Y:S02]  /*63f0*/  F2FP.SATFINITE.E4M3.F32.PACK_AB_MERGE_C R120, R23, R18, RZ ;  /* 0x000000121778723e */ /* 0x000fe400048070ff */
[----:B------:R-:W-:Y:S01]  /*6400*/  F2FP.SATFINITE.E4M3.F32.PACK_AB_MERGE_C R121, R27, R22, RZ ;  /* 0x000000161b79723e */ /* 0x000fe200048070ff */
[----:B------:R1:W-:Y:S01]  /*6410*/  STS.128 [R100+UR49+0x2200], R116 ;  /* 0x0022007464007988 */ /* 0x0003e20008000c31 */
[----:B------:R-:W-:Y:S02]  /*6420*/  F2FP.SATFINITE.E4M3.F32.PACK_AB_MERGE_C R122, R31, R26, RZ ;  /* 0x0000001a1f7a723e */ /* 0x000fe400048070ff */
[----:B------:R-:W-:Y:S02]  /*6430*/  F2FP.SATFINITE.E4M3.F32.PACK_AB_MERGE_C R123, R35, R30, RZ ;  /* 0x0000001e237b723e */ /* 0x000fe400048070ff */
[----:B------:R-:W-:Y:S02]  /*6440*/  F2FP.SATFINITE.E4M3.F32.PACK_AB_MERGE_C R120, R17, R16, R120 ;  /* 0x000000101178723e */ /* 0x000fe40004807078 */
[----:B------:R-:W-:Y:S02]  /*6450*/  F2FP.SATFINITE.E4M3.F32.PACK_AB_MERGE_C R121, R21, R20, R121 ;  /* 0x000000141579723e */ /* 0x000fe40004807079 */
[----:B------:R-:W-:Y:S02]  /*6460*/  F2FP.SATFINITE.E4M3.F32.PACK_AB_MERGE_C R122, R25, R24, R122 ;  /* 0x00000018197a723e */ /* 0x000fe4000480707a */
[----:B------:R-:W-:Y:S02]  /*6470*/  F2FP.SATFINITE.E4M3.F32.PACK_AB_MERGE_C R123, R29, R28, R123 ;  /* 0x0000001c1d7b723e */ /* 0x000fe4000480707b */
[----:B------:R-:W-:Y:S02]  /*6480*/  LEA R32, R105, UR49, 0x3 ;  /* 0x0000003169207c11 */ /* 0x000fe4000f8e18ff */
[----:B------:R-:W-:Y:S01]  /*6490*/  @P6 SHF.L.U32 R33, R104, 0x1f, RZ ;  /* 0x0000001f68216819 */ /* 0x000fe200000006ff */
[----:B------:R1:W-:Y:S01]  /*64a0*/  STS.128 [R114+0x2210], R120 ;  /* 0x0022107872007388 */ /* 0x0003e20000000c00 */
[----:B------:R-:W-:Y:S01]  /*64b0*/  @!PT LDS RZ, [RZ] ;  /* 0x00000000fffff984 */ /* 0x000fe20000000800 */
[----:B------:R-:W-:Y:S01]  /*64c0*/  @!PT LDS RZ, [RZ] ;  /* 0x00000000fffff984 */ /* 0x000fe20000000800 */
[----:B------:R-:W-:Y:S01]  /*64d0*/  @!PT LDS RZ, [RZ] ;  /* 0x00000000fffff984 */ /* 0x000fe20000000800 */
[----:B------:R-:W-:Y:S01]  /*64e0*/  @!PT LDS RZ, [RZ] ;  /* 0x00000000fffff984 */ /* 0x000fe20000000800 */
[----:B------:R2:W-:Y:S07]  /*64f0*/  MEMBAR.ALL.CTA ;  /* 0x0000000000007992 */ /* 0x0005ee0000008000 */
[----:B--2---:R-:W2:Y:S02]  /*6500*/  FENCE.VIEW.ASYNC.S ;  /* 0x00000000000073c6 */ /* 0x004ea40000000000 */
[----:B--2---:R-:W-:Y:S06]  /*6510*/  BAR.SYNC.DEFER_BLOCKING 0x1, 0x80 ;  /* 0x0042000000007b1d */ /* 0x004fec0000010000 */
[----:B------:R-:W-:Y:S05]  /*6520*/  @P0 BRA `(.L_x_99) ;  /* 0x0000000000280947 */ /* 0x000fea0003800000 */
[----:B------:R-:W-:Y:S02]  /*6530*/  UIADD3 UR4, UPT, UPT, UR49, 0x2200, URZ ;  /* 0x0000220031047890 */ /* 0x000fe4000fffe0ff */
[----:B------:R-:W-:Y:S01]  /*6540*/  UIADD3 UR6, UP0, UPT, UR52, 0x680, URZ ;  /* 0x0000068034067890 */ /* 0x000fe2000ff1e0ff */
[----:B------:R-:W-:Y:S03]  /*6550*/  UMOV UR43, UR36 ;  /* 0x00000024002b7c82 */ /* 0x000fe60008000000 */
[----:B------:R-:W-:Y:S01]  /*6560*/  MOV R109, UR4 ;  /* 0x00000004006d7c02 */ /* 0x000fe20008000f00 */
[----:B------:R-:W-:Y:S03]  /*6570*/  UIADD3.X UR7, UPT, UPT, URZ, UR53, URZ, UP0, !UPT ;  /* 0x00000035ff077290 */ /* 0x000fe600087fe4ff */
[----:B------:R-:W-:Y:S11]  /*6580*/  R2UR UR40, R109 ;  /* 0x000000006d2872ca */ /* 0x000ff600000e0000 */
[----:B------:R-:W-:Y:S02]  /*6590*/  @!UPT UIADD3 URZ, UPT, UPT, URZ, URZ, URZ ;  /* 0x000000fffffff290 */ /* 0x000fe4000fffe0ff */
[----:B------:R2:W-:Y:S01]  /*65a0*/  UTMASTG.3D [UR40], [UR6] ;  /* 0x00000028060073b5 */ /* 0x0005e20008010000 */
[----:B------:R0:W-:Y:S01]  /*65b0*/  UTMACMDFLUSH ;  /* 0x00000000000079b7 */ /* 0x0001e20000000000 */
[----:B--2---:R-:W-:Y:S04]  /*65c0*/  DEPBAR.LE SB0, 0x1 ;  /* 0x000080400000791a */ /* 0x004fe80000000000 */
.L_x_99:
[----:B------:R-:W-:Y:S05]  /*65d0*/  BSYNC.RECONVERGENT B0 ;  /* 0x0000000000007941 */ /* 0x000fea0003800200 */
.L_x_98:
[----:B------:R-:W-:Y:S06]  /*65e0*/  BAR.SYNC.DEFER_BLOCKING 0x1, 0x80 ;  /* 0x0042000000007b1d */ /* 0x000fec0000010000 */
[----:B------:R-:W2:Y:S01]  /*65f0*/  @P6 SYNCS.PHASECHK.TRANS64.TRYWAIT P0, [R32+URZ+0x80], R33 ;  /* 0x00008021200065a7 */ /* 0x000ea200080011ff */
[----:B------:R-:W-:Y:S01]  /*6600*/  BSSY B1, `(.L_x_100) ;  /* 0x0000020000017945 */ /* 0x000fe20003800000 */
[----:B--2---:R-:W-:Y:S03]  /*6610*/  @P6 SEL R115, RZ, 0x1, !P0 ;  /* 0x00000001ff736807 */ /* 0x004fe60004000000 */
[----:B------:R-:W-:Y:S05]  /*6620*/  @!P6 BRA `(.L_x_101) ;  /* 0x000000000074e947 */ /* 0x000fea0003800000 */
[----:B------:R-:W-:Y:S01]  /*6630*/  ISETP.NE.AND P1, PT, R124, RZ, PT ;  /* 0x000000ff7c00720c */ /* 0x000fe20003f25270 */
[----:B------:R-:W-:Y:S01]  /*6640*/  BSSY B0, `(.L_x_102) ;  /* 0x0000009000007945 */ /* 0x000fe20003800000 */
[----:B------:R-:W-:Y:S11]  /*6650*/  ISETP.NE.AND P0, PT, R115, RZ, PT ;  /* 0x000000ff7300720c */ /* 0x000ff60003f05270 */
[----:B------:R-:W-:Y:S05]  /*6660*/  @P1 IMAD R0, R105, 0x1000, R100 ;  /* 0x0000100069001824 */ /* 0x000fea00078e0264 */
[----:B------:R-:W-:Y:S05]  /*6670*/  @P1 IADD3 R2, PT, PT, R0, UR49, RZ ;  /* 0x0000003100021c10 */ /* 0x000fea000fffe0ff */
[----:B------:R-:W-:Y:S01]  /*6680*/  @P1 IMAD.IADD R2, R2, 0x1, R125 ;  /* 0x0000000102021824 */ /* 0x000fe200078e027d */
[----:B------:R-:W-:Y:S06]  /*6690*/  @P0 BRA `(.L_x_103) ;  /* 0x00000000000c0947 */ /* 0x000fec0003800000 */
[----:B------:R-:W-:Y:S04]  /*66a0*/  SHF.L.U32 R3, R104, 0x1f, RZ ;  /* 0x0000001f68037819 */ /* 0x000fe800000006ff */
[----:B------:R-:W2:Y:S02]  /*66b0*/  SYNCS.PHASECHK.TRANS64.TRYWAIT P0, [R32+URZ+0x80], R3 ;  /* 0x00008003200075a7 */ /* 0x000ea400080011ff */
[----:B--2---:R-:W-:Y:S05]  /*66c0*/  @!P0 BRA `(.L_x_104) ;  /* 0x00000018000c8947 */ /* 0x004fea0003800000 */
.L_x_103:
[----:B------:R-:W-:Y:S05]  /*66d0*/  BSYNC B0 ;  /* 0x0000000000007941 */ /* 0x000fea0003800000 */
.L_x_102:
[----:B------:R-:W-:Y:S01]  /*66e0*/  ISETP.NE.AND P0, PT, R124, RZ, PT ;  /* 0x000000ff7c00720c */ /* 0x000fe20003f05270 */
[----:B--2---:R-:W-:Y:S02]  /*66f0*/  VIADD R32, R32, 0x90 ;  /* 0x0000009020207836 */ /* 0x004fe40000000000 */
[----:B------:R-:W-:Y:S02]  /*6700*/  IMAD.U32 R3, RZ, RZ, UR37 ;  /* 0x00000025ff037e24 */ /* 0x000fe4000f8e00ff */
[----:B------:R-:W-:Y:S03]  /*6710*/  VIADD R105, R105, 0x1 ;  /* 0x0000000169697836 */ /* 0x000fe60000000000 */
[----:B------:R-:W-:Y:S05]  /*6720*/  PRMT R3, R3, 0x654, R32 ;  /* 0x0000065403037816 */ /* 0x000fea0000000020 */
[----:B------:R2:W3:Y:S04]  /*6730*/  @P0 LDS.128 R80, [R0+UR49+0x200] ;  /* 0x0002003100500984 */ /* 0x0004e80008000c00 */
[----:B------:R2:W4:Y:S01]  /*6740*/  @P0 LDS.128 R84, [R2+0x210] ;  /* 0x0002100002540984 */ /* 0x0005220000000c00 */
[C---:B------:R-:W-:Y:S01]  /*6750*/  ISETP.NE.AND P0, PT, R105.reuse, 0x2, PT ;  /* 0x000000026900780c */ /* 0x040fe20003f05270 */
[----:B------:R-:W-:Y:S01]  /*6760*/  @!PT LDS RZ, [RZ] ;  /* 0x00000000fffff984 */ /* 0x000fe20000000800 */
[----:B------:R-:W-:Y:S01]  /*6770*/  @!PT LDS RZ, [RZ] ;  /* 0x00000000fffff984 */ /* 0x000fe20000000800 */
[----:B------:R-:W-:Y:S01]  /*6780*/  @!PT LDS RZ, [RZ] ;  /* 0x00000000fffff984 */ /* 0x000fe20000000800 */
[----:B------:R-:W-:Y:S01]  /*6790*/  @!PT LDS RZ, [RZ] ;  /* 0x00000000fffff984 */ /* 0x000fe20000000800 */
[----:B------:R5:W-:Y:S06]  /*67a0*/  MEMBAR.ALL.CTA ;  /* 0x0000000000007992 */ /* 0x000bec0000008000 */
[----:B-----5:R-:W5:Y:S01]  /*67b0*/  FENCE.VIEW.ASYNC.S ;  /* 0x00000000000073c6 */ /* 0x020f620000000000 */
[----:B------:R-:W-:Y:S01]  /*67c0*/  SEL R105, R105, RZ, P0 ;  /* 0x000000ff69697207 */ /* 0x000fe20000000000 */
[----:B-----5:R5:W-:Y:S02]  /*67d0*/  SYNCS.ARRIVE.TRANS64.RED.A1T0 RZ, [R3+URZ], RZ ;  /* 0x000000ff03ff79a7 */ /* 0x020be400081004ff */
[----:B-----5:R-:W-:Y:S04]  /*67e0*/  SEL R3, RZ, 0x1, P0 ;  /* 0x00000001ff037807 */ /* 0x020fe80000000000 */
[----:B--23--:R-:W-:Y:S02]  /*67f0*/  LOP3.LUT R104, R104, R3, RZ, 0x3c, !PT ;  /* 0x0000000368687212 */ /* 0x00cfe400078e3cff */
.L_x_101:
[----:B------:R-:W-:Y:S05]  /*6800*/  BSYNC B1 ;  /* 0x0000000000017941 */ /* 0x000fea0003800000 */
.L_x_100:
[----:B------:R-:W-:Y:S05]  /*6810*/  VIADD R0, R48, 0x40 ;  /* 0x0000004030007836 */ /* 0x000fea0000000000 */
[----:B------:R-:W-:Y:S04]  /*6820*/  SHF.R.U32.HI R0, RZ, 0x15, R0 ;  /* 0x00000015ff007819 */ /* 0x000fe80000011600 */
[----:B------:R-:W-:Y:S11]  /*6830*/  LOP3.LUT P0, RZ, R0, 0x3, R101, 0x48, !PT ;  /* 0x0000000300ff7812 */ /* 0x000ff60007804865 */
[----:B------:R-:W-:Y:S02]  /*6840*/  @!UPT UIADD3 URZ, UPT, UPT, URZ, URZ, URZ ;  /* 0x000000fffffff290 */ /* 0x000fe4000fffe0ff */
[----:B------:R-:W-:Y:S05]  /*6850*/  @!P0 BRA `(.L_x_105) ;  /* 0x0000000000408947 */ /* 0x000fea0003800000 */
[----:B------:R-:W2:Y:S01]  /*6860*/  LDCU.64 UR8, c[0x4][0x70] ;  /* 0x01000e00ff0877ac */ /* 0x000ea20008000a00 */
[----:B------:R-:W-:Y:S01]  /*6870*/  MOV R3, 0x0 ;  /* 0x0000000000037802 */ /* 0x000fe20000000f00 */
[----:B------:R-:W-:Y:S02]  /*6880*/  HFMA2 R12, -RZ, RZ, 0, 5.9604644775390625e-08 ;  /* 0x00000001ff0c7431 */ /* 0x000fe400000001ff */
[----:B------:R-:W-:Y:S02]  /*6890*/  IMAD.MOV.U32 R8, RZ, RZ, 0x192 ;  /* 0x00000192ff087424 */ /* 0x000fe400078e00ff */
[----:B------:R-:W-:Y:S01]  /*68a0*/  IMAD.MOV.U32 R13, RZ, RZ, RZ ;  /* 0x000000ffff0d7224 */ /* 0x000fe200078e00ff */
[----:B------:R-:W3:Y:S01]  /*68b0*/  LDCU.64 UR6, c[0x4][0x78] ;  /* 0x01000f00ff0677ac */ /* 0x000ee20008000a00 */
[----:B------:R-:W1:Y:S01]  /*68c0*/  LDC.64 R2, c[0x4][R3] ;  /* 0x0100000003027b82 */ /* 0x000e620000000a00 */
[----:B------:R-:W5:Y:S01]  /*68d0*/  LDCU.64 UR4, c[0x4][0x10] ;  /* 0x01000200ff0477ac */ /* 0x000f620008000a00 */
[----:B--2---:R-:W-:Y:S01]  /*68e0*/  MOV R5, UR9 ;  /* 0x0000000900057c02 */ /* 0x004fe20008000f00 */
[----:B------:R-:W-:Y:S01]  /*68f0*/  IMAD.U32 R4, RZ, RZ, UR8 ;  /* 0x00000008ff047e24 */ /* 0x000fe2000f8e00ff */
[----:B---3--:R-:W-:Y:S01]  /*6900*/  MOV R7, UR7 ;  /* 0x0000000700077c02 */ /* 0x008fe20008000f00 */
[----:B------:R-:W-:Y:S01]  /*6910*/  IMAD.U32 R6, RZ, RZ, UR6 ;  /* 0x00000006ff067e24 */ /* 0x000fe2000f8e00ff */
[----:B-----5:R-:W-:Y:S01]  /*6920*/  MOV R11, UR5 ;  /* 0x00000005000b7c02 */ /* 0x020fe20008000f00 */
[----:B------:R-:W-:Y:S02]  /*6930*/  IMAD.U32 R10, RZ, RZ, UR4 ;  /* 0x00000004ff0a7e24 */ /* 0x000fe4000f8e00ff */
[----:B------:R-:W-:Y:S07]  /*6940*/  LEPC R20, `(.L_x_105) ;  /* 0x000000001014794e */ /* 0x000fee0000000000 */
[----:B-1--4-:R-:W-:Y:S05]  /*6950*/  CALL.ABS.NOINC R2 ;  /* 0x0000000002007343 */ /* 0x012fea0003c00000 */
.L_x_105:
[----:B------:R-:W-:Y:S01]  /*6960*/  ISETP.NE.AND P0, PT, R110, RZ, PT ;  /* 0x000000ff6e00720c */ /* 0x000fe20003f05270 */
[----:B------:R-:W-:Y:S05]  /*6970*/  WARPSYNC.ALL ;  /* 0x0000000000007948 */ /* 0x000fea0003800000 */
[----:B------:R-:W-:Y:S01]  /*6980*/  R2UR UR4, R48 ;  /* 0x00000000300472ca */ /* 0x000fe200000e0000 */
[----:B------:R-:W-:Y:S01]  /*6990*/  BSSY.RECONVERGENT B0, `(.L_x_106) ;  /* 0x000009c000007945 */ /* 0x000fe20003800200 */
[-C--:B------:R-:W-:Y:S02]  /*69a0*/  F2FP.F16.E4M3.UNPACK_B R51, R80.reuse ;  /* 0x00000050ff33723e */ /* 0x080fe400020006ff */
[----:B------:R-:W-:Y:S02]  /*69b0*/  F2FP.F16.E4M3.UNPACK_B R80, R80.H1 ;  /* 0x00000050ff50723e */ /* 0x000fe400030006ff */
[-C--:B------:R-:W-:Y:S01]  /*69c0*/  F2FP.F16.E4M3.UNPACK_B R55, R81.reuse ;  /* 0x00000051ff37723e */ /* 0x080fe200020006ff */
[--C-:B------:R-:W-:Y:S01]  /*69d0*/  HADD2.F32 R50, -RZ, R51.reuse.H0_H0 ;  /* 0x20000033ff327230 */ /* 0x100fe20000004100 */
[----:B------:R-:W-:Y:S01]  /*69e0*/  F2FP.F16.E4M3.UNPACK_B R81, R81.H1 ;  /* 0x00000051ff51723e */ /* 0x000fe200030006ff */
[----:B------:R-:W-:Y:S01]  /*69f0*/  HADD2.F32 R52, -RZ, R51.H1_H1 ;  /* 0x30000033ff347230 */ /* 0x000fe20000004100 */
[-C--:B------:R-:W-:Y:S01]  /*6a00*/  F2FP.F16.E4M3.UNPACK_B R59, R82.reuse ;  /* 0x00000052ff3b723e */ /* 0x080fe200020006ff */
[--C-:B------:R-:W-:Y:S01]  /*6a10*/  HADD2.F32 R51, -RZ, R80.reuse.H0_H0 ;  /* 0x20000050ff337230 */ /* 0x100fe20000004100 */
[----:B------:R-:W-:Y:S01]  /*6a20*/  F2FP.F16.E4M3.UNPACK_B R82, R82.H1 ;  /* 0x00000052ff52723e */ /* 0x000fe200030006ff */
[----:B------:R-:W-:Y:S01]  /*6a30*/  LDTM.16dp32bit_t0_t15.x32 R4, tmem[UR4+0x40] ;  /* 0x00004004000479ee */ /* 0x000fe20008a80000 */
[----:B------:R-:W2:Y:S01]  /*6a40*/  LDTM.16dp32bit_t16_t31.x32 R4, tmem[UR4+0x60] ;  /* 0x00006004000479ee */ /* 0x000ea20008aa0000 */
[----:B------:R-:W-:Y:S01]  /*6a50*/  NOP ;  /* 0x0000000000007918 */ /* 0x000fe20000000000 */
[--C-:B------:R-:W-:Y:S01]  /*6a60*/  HADD2.F32 R53, -RZ, R55.reuse.H0_H0 ;  /* 0x20000037ff357230 */ /* 0x100fe20000004100 */
[----:B------:R-:W-:Y:S01]  /*6a70*/  R2UR UR5, R113 ;  /* 0x00000000710572ca */ /* 0x000fe200000e0000 */
[----:B------:R-:W-:Y:S01]  /*6a80*/  HADD2.F32 R56, -RZ, R55.H1_H1 ;  /* 0x30000037ff387230 */ /* 0x000fe20000004100 */
[----:B------:R-:W-:Y:S01]  /*6a90*/  F2FP.F16.E4M3.UNPACK_B R63, R83 ;  /* 0x00000053ff3f723e */ /* 0x000fe200020006ff */
[--C-:B------:R-:W-:Y:S01]  /*6aa0*/  HADD2.F32 R57, -RZ, R59.reuse.H0_H0 ;  /* 0x2000003bff397230 */ /* 0x100fe20000004100 */
[----:B----4-:R-:W-:Y:S01]  /*6ab0*/  F2FP.F16.E4M3.UNPACK_B R67, R84 ;  /* 0x00000054ff43723e */ /* 0x010fe200020006ff */
[----:B------:R-:W-:Y:S01]  /*6ac0*/  HADD2.F32 R60, -RZ, R59.H1_H1 ;  /* 0x3000003bff3c7230 */ /* 0x000fe20000004100 */
[----:B------:R-:W-:Y:S01]  /*6ad0*/  F2FP.F16.E4M3.UNPACK_B R71, R85 ;  /* 0x00000055ff47723e */ /* 0x000fe200020006ff */
[--C-:B------:R-:W-:Y:S01]  /*6ae0*/  HADD2.F32 R61, -RZ, R63.reuse.H0_H0 ;  /* 0x2000003fff3d7230 */ /* 0x100fe20000004100 */
[----:B------:R-:W-:Y:S01]  /*6af0*/  F2FP.F16.E4M3.UNPACK_B R75, R86 ;  /* 0x00000056ff4b723e */ /* 0x000fe200020006ff */
[----:B------:R-:W-:Y:S01]  /*6b00*/  HADD2.F32 R64, -RZ, R63.H1_H1 ;  /* 0x3000003fff407230 */ /* 0x000fe20000004100 */
[----:B------:R-:W-:Y:S01]  /*6b10*/  F2FP.F16.E4M3.UNPACK_B R77, R87 ;  /* 0x00000057ff4d723e */ /* 0x000fe200020006ff */
[--C-:B------:R-:W-:Y:S01]  /*6b20*/  HADD2.F32 R65, -RZ, R67.reuse.H0_H0 ;  /* 0x20000043ff417230 */ /* 0x100fe20000004100 */
[----:B------:R-:W-:Y:S01]  /*6b30*/  F2FP.F16.E4M3.UNPACK_B R83, R83.H1 ;  /* 0x00000053ff53723e */ /* 0x000fe200030006ff */
[----:B------:R-:W-:Y:S01]  /*6b40*/  UIADD3 UR5, UPT, UPT, UR5, 0xf0, URZ ;  /* 0x000000f005057890 */ /* 0x000fe2000fffe0ff */
[----:B------:R-:W-:Y:S01]  /*6b50*/  HADD2.F32 R67, -RZ, R67.H1_H1 ;  /* 0x30000043ff437230 */ /* 0x000fe20000004100 */
[----:B------:R-:W-:Y:S01]  /*6b60*/  F2FP.F16.E4M3.UNPACK_B R84, R84.H1 ;  /* 0x00000054ff54723e */ /* 0x000fe200030006ff */
[--C-:B------:R-:W-:Y:S01]  /*6b70*/  HADD2.F32 R69, -RZ, R71.reuse.H0_H0 ;  /* 0x20000047ff457230 */ /* 0x100fe20000004100 */
[----:B------:R-:W-:Y:S01]  /*6b80*/  UPRMT UR5, UR37, 0x654, UR5 ;  /* 0x0000065425057896 */ /* 0x000fe20008000005 */
[----:B------:R-:W-:Y:S01]  /*6b90*/  HADD2.F32 R72, -RZ, R71.H1_H1 ;  /* 0x30000047ff487230 */ /* 0x000fe20000004100 */
[----:B------:R-:W-:Y:S01]  /*6ba0*/  F2FP.F16.E4M3.UNPACK_B R85, R85.H1 ;  /* 0x00000055ff55723e */ /* 0x000fe200030006ff */
[--C-:B------:R-:W-:Y:S02]  /*6bb0*/  HADD2.F32 R73, -RZ, R75.reuse.H0_H0 ;  /* 0x2000004bff497230 */ /* 0x100fe40000004100 */
[C---:B--2---:R-:W-:Y:S01]  /*6bc0*/  FMUL R4, R47.reuse, R4 ;  /* 0x000000042f047220 */ /* 0x044fe20000400000 */
[C---:B------:R-:W-:Y:S01]  /*6bd0*/  FMUL R5, R47.reuse, R5 ;  /* 0x000000052f057220 */ /* 0x040fe20000400000 */
[C---:B------:R-:W-:Y:S01]  /*6be0*/  FMUL R8, R47.reuse, R8 ;  /* 0x000000082f087220 */ /* 0x040fe20000400000 */
[----:B------:R-:W-:Y:S01]  /*6bf0*/  FMUL R9, R47, R9 ;  /* 0x000000092f097220 */ /* 0x000fe20000400000 */
[C---:B------:R-:W-:Y:S01]  /*6c00*/  FFMA R4, R49.reuse, R50, R4 ;  /* 0x0000003231047223 */ /* 0x040fe20000000004 */
[----:B------:R-:W-:Y:S01]  /*6c10*/  SYNCS.ARRIVE.TRANS64.RED.A1T0 RZ, [UR5], RZ ;  /* 0x000000ffffff79a7 */ /* 0x000fe20008100405 */
        /* <DEDUP_REMOVED lines=18> */
[--C-:B------:R-:W-:Y:S02]  /*6d40*/  HADD2.F32 R55, -RZ, R81.reuse.H0_H0 ;  /* 0x20000051ff377230 */ /* 0x100fe40000004100 */
[----:B------:R-:W-:Y:S01]  /*6d50*/  FMUL R10, R47, R10 ;  /* 0x0000000a2f0a7220 */ /* 0x000fe20000400000 */
[C---:B------:R-:W-:Y:S01]  /*6d60*/  FFMA R6, R49.reuse, R51, R6 ;  /* 0x0000003331067223 */ /* 0x040fe20000000006 */
[----:B------:R-:W-:Y:S02]  /*6d70*/  HADD2.F32 R58, -RZ, R81.H1_H1 ;  /* 0x30000051ff3a7230 */ /* 0x000fe40000004100 */
[C---:B------:R-:W-:Y:S01]  /*6d80*/  FFMA R7, R49.reuse, R54, R7 ;  /* 0x0000003631077223 */ /* 0x040fe20000000007 */
[C---:B------:R-:W-:Y:S01]  /*6d90*/  FFMA R8, R49.reuse, R53, R8 ;  /* 0x0000003531087223 */ /* 0x040fe20000000008 */
[C---:B------:R-:W-:Y:S01]  /*6da0*/  FFMA R9, R49.reuse, R56, R9 ;  /* 0x0000003831097223 */ /* 0x040fe20000000009 */
[----:B------:R-:W-:Y:S01]  /*6db0*/  FFMA R10, R49, R55, R10 ;  /* 0x00000037310a7223 */ /* 0x000fe2000000000a */
[----:B------:R-:W-:Y:S01]  /*6dc0*/  HADD2.F32 R51, -RZ, R77.H0_H0 ;  /* 0x2000004dff337230 */ /* 0x000fe20000004100 */
[----:B-1----:R-:W-:Y:S01]  /*6dd0*/  F2FP.SATFINITE.E4M3.F32.PACK_AB_MERGE_C R116, R7, R6, RZ ;  /* 0x000000060774723e */ /* 0x002fe200048070ff */
[C---:B------:R-:W-:Y:S01]  /*6de0*/  FMUL R11, R47.reuse, R11 ;  /* 0x0000000b2f0b7220 */ /* 0x040fe20000400000 */
[--C-:B------:R-:W-:Y:S02]  /*6df0*/  HADD2.F32 R59, -RZ, R82.reuse.H0_H0 ;  /* 0x20000052ff3b7230 */ /* 0x100fe40000004100 */
[----:B------:R-:W-:Y:S01]  /*6e00*/  FMUL R14, R47, R14 ;  /* 0x0000000e2f0e7220 */ /* 0x000fe20000400000 */
[----:B------:R-:W-:Y:S01]  /*6e10*/  HADD2.F32 R62, -RZ, R82.H1_H1 ;  /* 0x30000052ff3e7230 */ /* 0x000fe20000004100 */
[----:B------:R-:W-:Y:S01]  /*6e20*/  F2FP.SATFINITE.E4M3.F32.PACK_AB_MERGE_C R116, R5, R4, R116 ;  /* 0x000000040574723e */ /* 0x000fe20004807074 */
[C---:B------:R-:W-:Y:S01]  /*6e30*/  FFMA R11, R49.reuse, R58, R11 ;  /* 0x0000003a310b7223 */ /* 0x040fe2000000000b */
[C---:B------:R-:W-:Y:S01]  /*6e40*/  FFMA R12, R49.reuse, R57, R12 ;  /* 0x00000039310c7223 */ /* 0x040fe2000000000c */
[C---:B------:R-:W-:Y:S01]  /*6e50*/  FFMA R13, R49.reuse, R60, R13 ;  /* 0x0000003c310d7223 */ /* 0x040fe2000000000d */
[----:B------:R-:W-:Y:S01]  /*6e60*/  F2FP.F16.E4M3.UNPACK_B R86, R86.H1 ;  /* 0x00000056ff56723e */ /* 0x000fe200030006ff */
[----:B------:R-:W-:Y:S01]  /*6e70*/  FFMA R14, R49, R59, R14 ;  /* 0x0000003b310e7223 */ /* 0x000fe2000000000e */
[----:B------:R-:W-:Y:S01]  /*6e80*/  F2FP.SATFINITE.E4M3.F32.PACK_AB_MERGE_C R117, R11, R10, RZ ;  /* 0x0000000a0b75723e */ /* 0x000fe200048070ff */
[C---:B------:R-:W-:Y:S01]  /*6e90*/  FMUL R15, R47.reuse, R15 ;  /* 0x0000000f2f0f7220 */ /* 0x040fe20000400000 */
[--C-:B------:R-:W-:Y:S02]  /*6ea0*/  HADD2.F32 R63, -RZ, R83.reuse.H0_H0 ;  /* 0x20000053ff3f7230 */ /* 0x100fe40000004100 */
[----:B------:R-:W-:Y:S01]  /*6eb0*/  FMUL R18, R47, R18 ;  /* 0x000000122f127220 */ /* 0x000fe20000400000 */
[----:B------:R-:W-:Y:S01]  /*6ec0*/  HADD2.F32 R66, -RZ, R83.H1_H1 ;  /* 0x30000053ff427230 */ /* 0x000fe20000004100 */
[----:B------:R-:W-:Y:S01]  /*6ed0*/  F2FP.SATFINITE.E4M3.F32.PACK_AB_MERGE_C R117, R9, R8, R117 ;  /* 0x000000080975723e */ /* 0x000fe20004807075 */
[C---:B------:R-:W-:Y:S01]  /*6ee0*/  FFMA R15, R49.reuse, R62, R15 ;  /* 0x0000003e310f7223 */ /* 0x040fe2000000000f */
[C---:B------:R-:W-:Y:S01]  /*6ef0*/  FFMA R16, R49.reuse, R61, R16 ;  /* 0x0000003d31107223 */ /* 0x040fe20000000010 */
[----:B------:R-:W-:Y:S01]  /*6f00*/  FFMA R17, R49, R64, R17 ;  /* 0x0000004031117223 */ /* 0x000fe20000000011 */
[----:B------:R-:W-:Y:S01]  /*6f10*/  FMUL R19, R47, R19 ;  /* 0x000000132f137220 */ /* 0x000fe20000400000 */
        /* <DEDUP_REMOVED lines=15> */
[----:B------:R-:W-:Y:S01]  /*7010*/  F2FP.F16.E4M3.UNPACK_B R87, R87.H1 ;  /* 0x00000057ff57723e */ /* 0x000fe200030006ff */
        /* <DEDUP_REMOVED lines=32> */
[----:B------:R-:W-:Y:S03]  /*7220*/  IADD3 R79, PT, PT, R44, 0x1, RZ ;  /* 0x000000012c4f7810 */ /* 0x000fe60007ffe0ff */
        /* <DEDUP_REMOVED lines=9> */
[----:B------:R-:W-:Y:S02]  /*72c0*/  UIADD3 UR8, UP0, UPT, UR52, 0x680, URZ ;  /* 0x0000068034087890 */ /* 0x000fe4000ff1e0ff */
[----:B------:R-:W-:Y:S02]  /*72d0*/  UIADD3 UR5, UPT, UPT, UR41, 0x40, URZ ;  /* 0x0000004029057890 */ /* 0x000fe4000fffe0ff */
[----:B------:R-:W-:Y:S02]  /*72e0*/  UIADD3 UR4, UPT, UPT, UR49, 0x3200, URZ ;  /* 0x0000320031047890 */ /* 0x000fe4000fffe0ff */
[----:B------:R-:W-:Y:S01]  /*72f0*/  UIADD3.X UR9, UPT, UPT, URZ, UR53, URZ, UP0, !UPT ;  /* 0x00000035ff097290 */ /* 0x000fe200087fe4ff */
[----:B------:R-:W-:Y:S01]  /*7300*/  UMOV UR6, UR42 ;  /* 0x0000002a00067c82 */ /* 0x000fe20008000000 */
[----:B------:R-:W-:Y:S07]  /*7310*/  UMOV UR7, UR36 ;  /* 0x0000002400077c82 */ /* 0x000fee0008000000 */
[----:B------:R2:W-:Y:S01]  /*7320*/  UTMASTG.3D [UR4], [UR8] ;  /* 0x00000004080073b5 */ /* 0x0005e20008010000 */
[----:B------:R0:W-:Y:S01]  /*7330*/  UTMACMDFLUSH ;  /* 0x00000000000079b7 */ /* 0x0001e20000000000 */
[----:B--2---:R-:W-:Y:S04]  /*7340*/  DEPBAR.LE SB0, 0x1 ;  /* 0x000080400000791a */ /* 0x004fe80000000000 */
.L_x_107:
[----:B------:R-:W-:Y:S05]  /*7350*/  BSYNC.RECONVERGENT B0 ;  /* 0x0000000000007941 */ /* 0x000fea0003800200 */
.L_x_106:
[----:B------:R-:W-:Y:S01]  /*7360*/  BAR.SYNC.DEFER_BLOCKING 0x1, 0x80 ;  /* 0x0042000000007b1d */ /* 0x000fe20000010000 */
[----:B------:R-:W-:Y:S01]  /*7370*/  ISETP.NE.AND P2, PT, R111, RZ, PT ;  /* 0x000000ff6f00720c */ /* 0x000fe20003f45270 */
[----:B------:R-:W-:Y:S01]  /*7380*/  IMAD.IADD R20, R43, 0x1, R94 ;  /* 0x000000012b147824 */ /* 0x000fe200078e025e */
[----:B------:R-:W-:Y:S01]  /*7390*/  ISETP.NE.AND P0, PT, R112, 0x2, PT ;  /* 0x000000027000780c */ /* 0x000fe20003f05270 */
[----:B------:R-:W-:Y:S01]  /*73a0*/  IMAD.IADD R21, R45, 0x1, R96 ;  /* 0x000000012d157824 */ /* 0x000fe200078e0260 */
[----:B------:R-:W-:Y:S02]  /*73b0*/  ISETP.NE.AND P1, PT, R79, 0x4, PT ;  /* 0x000000044f00780c */ /* 0x000fe40003f25270 */
[----:B------:R-:W-:Y:S02]  /*73c0*/  SEL R3, RZ, 0x1, P0 ;  /* 0x00000001ff037807 */ /* 0x000fe40000000000 */
[----:B------:R-:W-:Y:S02]  /*73d0*/  SEL R0, RZ, 0x1, P1 ;  /* 0x00000001ff007807 */ /* 0x000fe40000800000 */
[----:B------:R-:W-:Y:S02]  /*73e0*/  LOP3.LUT R106, R106, R3, RZ, 0x3c, !PT ;  /* 0x000000036a6a7212 */ /* 0x000fe400078e3cff */
[----:B------:R-:W-:Y:S02]  /*73f0*/  LOP3.LUT R107, R107, R0, RZ, 0x3c, !PT ;  /* 0x000000006b6b7212 */ /* 0x000fe400078e3cff */
[----:B------:R-:W-:Y:S02]  /*7400*/  @P2 R2UR UR36, R103 ;  /* 0x00000000672422ca */ /* 0x000fe400000e0000 */
[----:B------:R-:W-:Y:S02]  /*7410*/  SEL R112, R112, RZ, P0 ;  /* 0x000000ff70707207 */ /* 0x000fe40000000000 */
[----:B------:R-:W-:Y:S01]  /*7420*/  SEL R44, R79, RZ, P1 ;  /* 0x000000ff4f2c7207 */ /* 0x000fe20000800000 */
[----:B------:R-:W-:Y:S10]  /*7430*/  @P2 BRA `(.L_x_108) ;  /* 0xffffffd400f82947 */ /* 0x000ff4000383ffff */
[----:B------:R-:W-:Y:S05]  /*7440*/  EXIT ;  /* 0x000000000000794d */ /* 0x000fea0003800000 */
.L_x_19:
[----:B--2---:R2:W1:Y:S02]  /*7450*/  SYNCS.PHASECHK.TRANS64.TRYWAIT P0, [R3+URZ+0x120], R2 ;  /* 0x00012002030075a7 */ /* 0x00446400080011ff */
[----:B-1----:R-:W-:Y:S05]  /*7460*/  @!P0 NANOSLEEP.SYNCS 0x989680 ;  /* 0x009896800000895d */ /* 0x002fea0003900000 */
[----:B------:R-:W1:Y:S02]  /*7470*/  @!P0 SYNCS.PHASECHK.TRANS64 P0, [R3+URZ+0x120], R2 ;  /* 0x00012002030085a7 */ /* 0x000e6400080010ff */
[----:B-1----:R-:W-:Y:S05]  /*7480*/  @!P0 BRA `(.L_x_19) ;  /* 0xfffffffc00f08947 */ /* 0x002fea000383ffff */
[----:B------:R-:W-:Y:S05]  /*7490*/  BRA `(.L_x_109) ;  /* 0xffffffa000647947 */ /* 0x000fea000383ffff */
.L_x_22:
[----:B-1----:R-:W-:-:S07]  /*74a0*/  MOV R2, UR33 ;  /* 0x0000002100027c02 */ /* 0x002fce0008000f00 */
.L_x_110:
[----:B-1----:R1:W2:Y:S02]  /*74b0*/  SYNCS.PHASECHK.TRANS64.TRYWAIT P0, [R2+URZ+0x40], R5 ;  /* 0x00004005020075a7 */ /* 0x0022a400080011ff */
[----:B--2---:R-:W-:Y:S05]  /*74c0*/  @!P0 NANOSLEEP.SYNCS 0x989680 ;  /* 0x009896800000895d */ /* 0x004fea0003900000 */
[----:B------:R-:W2:Y:S02]  /*74d0*/  @!P0 SYNCS.PHASECHK.TRANS64 P0, [R2+URZ+0x40], R5 ;  /* 0x00004005020085a7 */ /* 0x000ea400080010ff */
[----:B--2---:R-:W-:Y:S05]  /*74e0*/  @!P0 BRA `(.L_x_110) ;  /* 0xfffffffc00f08947 */ /* 0x004fea000383ffff */
[----:B------:R-:W-:Y:S05]  /*74f0*/  BRA `(.L_x_21) ;  /* 0xffffffa000b47947 */ /* 0x000fea000383ffff */
.L_x_28:
[----:B-1----:R-:W-:-:S07]  /*7500*/  MOV R2, UR17 ;  /* 0x0000001100027c02 */ /* 0x002fce0008000f00 */
.L_x_111:
[----:B-1----:R1:W2:Y:S02]  /*7510*/  SYNCS.PHASECHK.TRANS64.TRYWAIT P0, [R2+URZ+0x40], R5 ;  /* 0x00004005020075a7 */ /* 0x0022a400080011ff */
[----:B--2---:R-:W-:Y:S05]  /*7520*/  @!P0 NANOSLEEP.SYNCS 0x989680 ;  /* 0x009896800000895d */ /* 0x004fea0003900000 */
[----:B------:R-:W2:Y:S02]  /*7530*/  @!P0 SYNCS.PHASECHK.TRANS64 P0, [R2+URZ+0x40], R5 ;  /* 0x00004005020085a7 */ /* 0x000ea400080010ff */
[----:B--2---:R-:W-:Y:S05]  /*7540*/  @!P0 BRA `(.L_x_111) ;  /* 0xfffffffc00f08947 */ /* 0x004fea000383ffff */
[----:B------:R-:W-:Y:S05]  /*7550*/  BRA `(.L_x_27) ;  /* 0xffffffa4005c7947 */ /* 0x000fea000383ffff */
.L_x_32:
[----:B-1----:R1:W2:Y:S02]  /*7560*/  SYNCS.PHASECHK.TRANS64.TRYWAIT P0, [R2+URZ+0xb0], R3 ;  /* 0x0000b003020075a7 */ /* 0x0022a400080011ff */
[----:B--2---:R-:W-:Y:S05]  /*7570*/  @!P0 NANOSLEEP.SYNCS 0x989680 ;  /* 0x009896800000895d */ /* 0x004fea0003900000 */
[----:B------:R-:W2:Y:S02]  /*7580*/  @!P0 SYNCS.PHASECHK.TRANS64 P0, [R2+URZ+0xb0], R3 ;  /* 0x0000b003020085a7 */ /* 0x000ea400080010ff */
[----:B--2---:R-:W-:Y:S05]  /*7590*/  @!P0 BRA `(.L_x_32) ;  /* 0xfffffffc00f08947 */ /* 0x004fea000383ffff */
[----:B------:R-:W-:Y:S05]  /*75a0*/  BRA `(.L_x_112) ;  /* 0xffffffa400ec7947 */ /* 0x000fea000383ffff */
.L_x_36:
[----:B----4-:R-:W-:-:S07]  /*75b0*/  MOV R0, UR5 ;  /* 0x0000000500007c02 */ /* 0x010fce0008000f00 */
.L_x_113:
[----:B-1----:R1:W2:Y:S02]  /*75c0*/  SYNCS.PHASECHK.TRANS64.TRYWAIT P0, [R0+URZ], R3 ;  /* 0x00000003000075a7 */ /* 0x0022a400080011ff */
[----:B--2---:R-:W-:Y:S05]  /*75d0*/  @!P0 NANOSLEEP.SYNCS 0x989680 ;  /* 0x009896800000895d */ /* 0x004fea0003900000 */
[----:B------:R-:W2:Y:S02]  /*75e0*/  @!P0 SYNCS.PHASECHK.TRANS64 P0, [R0+URZ], R3 ;  /* 0x00000003000085a7 */ /* 0x000ea400080010ff */
[----:B--2---:R-:W-:Y:S05]  /*75f0*/  @!P0 BRA `(.L_x_113) ;  /* 0xfffffffc00f08947 */ /* 0x004fea000383ffff */
[----:B------:R-:W-:Y:S05]  /*7600*/  BRA `(.L_x_114) ;  /* 0xffffffac005c7947 */ /* 0x000fea000383ffff */
.L_x_37:
[----:B----4-:R-:W-:-:S07]  /*7610*/  MOV R0, UR5 ;  /* 0x0000000500007c02 */ /* 0x010fce0008000f00 */
.L_x_115:
[----:B-1----:R1:W2:Y:S02]  /*7620*/  SYNCS.PHASECHK.TRANS64.TRYWAIT P0, [R0+URZ], R3 ;  /* 0x00000003000075a7 */ /* 0x0022a400080011ff */
[----:B--2---:R-:W-:Y:S05]  /*7630*/  @!P0 NANOSLEEP.SYNCS 0x989680 ;  /* 0x009896800000895d */ /* 0x004fea0003900000 */
[----:B------:R-:W2:Y:S02]  /*7640*/  @!P0 SYNCS.PHASECHK.TRANS64 P0, [R0+URZ], R3 ;  /* 0x00000003000085a7 */ /* 0x000ea400080010ff */
[----:B--2---:R-:W-:Y:S05]  /*7650*/  @!P0 BRA `(.L_x_115) ;  /* 0xfffffffc00f08947 */ /* 0x004fea000383ffff */
[----:B------:R-:W-:Y:S05]  /*7660*/  BRA `(.L_x_116) ;  /* 0xffffffac00687947 */ /* 0x000fea000383ffff */
.L_x_38:
[----:B----4-:R-:W-:-:S07]  /*7670*/  MOV R0, UR5 ;  /* 0x0000000500007c02 */ /* 0x010fce0008000f00 */
.L_x_117:
[----:B-1----:R1:W2:Y:S02]  /*7680*/  SYNCS.PHASECHK.TRANS64.TRYWAIT P0, [R0+URZ], R3 ;  /* 0x00000003000075a7 */ /* 0x0022a400080011ff */
[----:B--2---:R-:W-:Y:S05]  /*7690*/  @!P0 NANOSLEEP.SYNCS 0x989680 ;  /* 0x009896800000895d */ /* 0x004fea0003900000 */
[----:B------:R-:W2:Y:S02]  /*76a0*/  @!P0 SYNCS.PHASECHK.TRANS64 P0, [R0+URZ], R3 ;  /* 0x00000003000085a7 */ /* 0x000ea400080010ff */
[----:B--2---:R-:W-:Y:S05]  /*76b0*/  @!P0 BRA `(.L_x_117) ;  /* 0xfffffffc00f08947 */ /* 0x004fea000383ffff */
[----:B------:R-:W-:Y:S05]  /*76c0*/  BRA `(.L_x_118) ;  /* 0xffffffac00747947 */ /* 0x000fea000383ffff */
.L_x_39:
[----:B----4-:R-:W-:-:S07]  /*76d0*/  MOV R0, UR5 ;  /* 0x0000000500007c02 */ /* 0x010fce0008000f00 */
.L_x_119:
[----:B-1----:R1:W2:Y:S02]  /*76e0*/  SYNCS.PHASECHK.TRANS64.TRYWAIT P0, [R0+URZ], R3 ;  /* 0x00000003000075a7 */ /* 0x0022a400080011ff */
[----:B--2---:R-:W-:Y:S05]  /*76f0*/  @!P0 NANOSLEEP.SYNCS 0x989680 ;  /* 0x009896800000895d */ /* 0x004fea0003900000 */
[----:B------:R-:W2:Y:S02]  /*7700*/  @!P0 SYNCS.PHASECHK.TRANS64 P0, [R0+URZ], R3 ;  /* 0x00000003000085a7 */ /* 0x000ea400080010ff */
[----:B--2---:R-:W-:Y:S05]  /*7710*/  @!P0 BRA `(.L_x_119) ;  /* 0xfffffffc00f08947 */ /* 0x004fea000383ffff */
[----:B------:R-:W-:Y:S05]  /*7720*/  BRA `(.L_x_120) ;  /* 0xffffffac00807947 */ /* 0x000fea000383ffff */
.L_x_40:
[----:B----4-:R-:W-:-:S07]  /*7730*/  MOV R0, UR5 ;  /* 0x0000000500007c02 */ /* 0x010fce0008000f00 */
.L_x_121:
[----:B-1----:R1:W2:Y:S02]  /*7740*/  SYNCS.PHASECHK.TRANS64.TRYWAIT P0, [R0+URZ], R3 ;  /* 0x00000003000075a7 */ /* 0x0022a400080011ff */
[----:B--2---:R-:W-:Y:S05]  /*7750*/  @!P0 NANOSLEEP.SYNCS 0x989680 ;  /* 0x009896800000895d */ /* 0x004fea0003900000 */
[----:B------:R-:W2:Y:S02]  /*7760*/  @!P0 SYNCS.PHASECHK.TRANS64 P0, [R0+URZ], R3 ;  /* 0x00000003000085a7 */ /* 0x000ea400080010ff */
[----:B--2---:R-:W-:Y:S05]  /*7770*/  @!P0 BRA `(.L_x_121) ;  /* 0xfffffffc00f08947 */ /* 0x004fea000383ffff */
[----:B------:R-:W-:Y:S05]  /*7780*/  BRA `(.L_x_122) ;  /* 0xffffffac008c7947 */ /* 0x000fea000383ffff */
.L_x_41:
[----:B----4-:R-:W-:-:S07]  /*7790*/  MOV R0, UR5 ;  /* 0x0000000500007c02 */ /* 0x010fce0008000f00 */
.L_x_123:
[----:B-1----:R1:W2:Y:S02]  /*77a0*/  SYNCS.PHASECHK.TRANS64.TRYWAIT P0, [R0+URZ], R3 ;  /* 0x00000003000075a7 */ /* 0x0022a400080011ff */
[----:B--2---:R-:W-:Y:S05]  /*77b0*/  @!P0 NANOSLEEP.SYNCS 0x989680 ;  /* 0x009896800000895d */ /* 0x004fea0003900000 */
[----:B------:R-:W2:Y:S02]  /*77c0*/  @!P0 SYNCS.PHASECHK.TRANS64 P0, [R0+URZ], R3 ;  /* 0x00000003000085a7 */ /* 0x000ea400080010ff */
[----:B--2---:R-:W-:Y:S05]  /*77d0*/  @!P0 BRA `(.L_x_123) ;  /* 0xfffffffc00f08947 */ /* 0x004fea000383ffff */
[----:B------:R-:W-:Y:S05]  /*77e0*/  BRA `(.L_x_124) ;  /* 0xffffffac00987947 */ /* 0x000fea000383ffff */
.L_x_42:
[----:B----4-:R-:W-:-:S07]  /*77f0*/  MOV R0, UR5 ;  /* 0x0000000500007c02 */ /* 0x010fce0008000f00 */
.L_x_125:
[----:B-1----:R1:W2:Y:S02]  /*7800*/  SYNCS.PHASECHK.TRANS64.TRYWAIT P0, [R0+URZ], R3 ;  /* 0x00000003000075a7 */ /* 0x0022a400080011ff */
[----:B--2---:R-:W-:Y:S05]  /*7810*/  @!P0 NANOSLEEP.SYNCS 0x989680 ;  /* 0x009896800000895d */ /* 0x004fea0003900000 */
[----:B------:R-:W2:Y:S02]  /*7820*/  @!P0 SYNCS.PHASECHK.TRANS64 P0, [R0+URZ], R3 ;  /* 0x00000003000085a7 */ /* 0x000ea400080010ff */
[----:B--2---:R-:W-:Y:S05]  /*7830*/  @!P0 BRA `(.L_x_125) ;  /* 0xfffffffc00f08947 */ /* 0x004fea000383ffff */
[----:B------:R-:W-:Y:S05]  /*7840*/  BRA `(.L_x_126) ;  /* 0xffffffac00a47947 */ /* 0x000fea000383ffff */
.L_x_45:
[----:B-1----:R1:W2:Y:S02]  /*7850*/  SYNCS.PHASECHK.TRANS64.TRYWAIT P0, [R0+URZ+0x110], R5 ;  /* 0x00011005000075a7 */ /* 0x0022a400080011ff */
[----:B--2---:R-:W-:Y:S05]  /*7860*/  @!P0 NANOSLEEP.SYNCS 0x989680 ;  /* 0x009896800000895d */ /* 0x004fea0003900000 */
[----:B------:R-:W2:Y:S02]  /*7870*/  @!P0 SYNCS.PHASECHK.TRANS64 P0, [R0+URZ+0x110], R5 ;  /* 0x00011005000085a7 */ /* 0x000ea400080010ff */
[----:B--2---:R-:W-:Y:S05]  /*7880*/  @!P0 BRA `(.L_x_45) ;  /* 0xfffffffc00f08947 */ /* 0x004fea000383ffff */
[----:B------:R-:W-:Y:S05]  /*7890*/  BRA `(.L_x_127) ;  /* 0xffffffb000007947 */ /* 0x000fea000383ffff */
.L_x_46:
[----:B------:R-:W-:-:S07]  /*78a0*/  MOV R0, UR5 ;  /* 0x0000000500007c02 */ /* 0x000fce0008000f00 */
.L_x_128:
[----:B-1----:R1:W2:Y:S02]  /*78b0*/  SYNCS.PHASECHK.TRANS64.TRYWAIT P0, [R0+URZ+0xc0], R5 ;  /* 0x0000c005000075a7 */ /* 0x0022a400080011ff */
[----:B--2---:R-:W-:Y:S05]  /*78c0*/  @!P0 NANOSLEEP.SYNCS 0x989680 ;  /* 0x009896800000895d */ /* 0x004fea0003900000 */
[----:B------:R-:W2:Y:S02]  /*78d0*/  @!P0 SYNCS.PHASECHK.TRANS64 P0, [R0+URZ+0xc0], R5 ;  /* 0x0000c005000085a7 */ /* 0x000ea400080010ff */
[----:B--2---:R-:W-:Y:S05]  /*78e0*/  @!P0 BRA `(.L_x_128) ;  /* 0xfffffffc00f08947 */ /* 0x004fea000383ffff */
[----:B------:R-:W-:Y:S05]  /*78f0*/  BRA `(.L_x_129) ;  /* 0xffffffb000107947 */ /* 0x000fea000383ffff */
.L_x_47:
[----:B-1----:R1:W2:Y:S02]  /*7900*/  SYNCS.PHASECHK.TRANS64.TRYWAIT P1, [R0+URZ+0xb0], R5 ;  /* 0x0000b005000075a7 */ /* 0x0022a400080211ff */
[----:B--2---:R-:W-:Y:S05]  /*7910*/  @!P1 NANOSLEEP.SYNCS 0x989680 ;  /* 0x009896800000995d */ /* 0x004fea0003900000 */
[----:B------:R-:W2:Y:S02]  /*7920*/  @!P1 SYNCS.PHASECHK.TRANS64 P1, [R0+URZ+0xb0], R5 ;  /* 0x0000b005000095a7 */ /* 0x000ea400080210ff */
[----:B--2---:R-:W-:Y:S05]  /*7930*/  @!P1 BRA `(.L_x_47) ;  /* 0xfffffffc00f09947 */ /* 0x004fea000383ffff */
[----:B------:R-:W-:Y:S05]  /*7940*/  BRA `(.L_x_130) ;  /* 0xffffffb000407947 */ /* 0x000fea000383ffff */
.L_x_50:
[----:B------:R-:W-:-:S07]  /*7950*/  MOV R0, UR5 ;  /* 0x0000000500007c02 */ /* 0x000fce0008000f00 */
.L_x_131:
[----:B-1----:R1:W2:Y:S02]  /*7960*/  SYNCS.PHASECHK.TRANS64.TRYWAIT P0, [R0+URZ+0xc0], R3 ;  /* 0x0000c003000075a7 */ /* 0x0022a400080011ff */
[----:B--2---:R-:W-:Y:S05]  /*7970*/  @!P0 NANOSLEEP.SYNCS 0x989680 ;  /* 0x009896800000895d */ /* 0x004fea0003900000 */
[----:B------:R-:W2:Y:S02]  /*7980*/  @!P0 SYNCS.PHASECHK.TRANS64 P0, [R0+URZ+0xc0], R3 ;  /* 0x0000c003000085a7 */ /* 0x000ea400080010ff */
[----:B--2---:R-:W-:Y:S05]  /*7990*/  @!P0 BRA `(.L_x_131) ;  /* 0xfffffffc00f08947 */ /* 0x004fea000383ffff */
[----:B------:R-:W-:Y:S05]  /*79a0*/  BRA `(.L_x_49) ;  /* 0xffffffb000947947 */ /* 0x000fea000383ffff */
.L_x_57:
[----:B-1----:R1:W2:Y:S02]  /*79b0*/  SYNCS.PHASECHK.TRANS64.TRYWAIT P1, [R0+URZ+0xb0], R5 ;  /* 0x0000b005000075a7 */ /* 0x0022a400080211ff */
[----:B--2---:R-:W-:Y:S05]  /*79c0*/  @!P1 NANOSLEEP.SYNCS 0x989680 ;  /* 0x009896800000995d */ /* 0x004fea0003900000 */
[----:B------:R-:W2:Y:S02]  /*79d0*/  @!P1 SYNCS.PHASECHK.TRANS64 P1, [R0+URZ+0xb0], R5 ;  /* 0x0000b005000095a7 */ /* 0x000ea400080210ff */
[----:B--2---:R-:W-:Y:S05]  /*79e0*/  @!P1 BRA `(.L_x_57) ;  /* 0xfffffffc00f09947 */ /* 0x004fea000383ffff */
[----:B------:R-:W-:Y:S05]  /*79f0*/  BRA `(.L_x_132) ;  /* 0xffffffb800007947 */ /* 0x000fea000383ffff */
.L_x_58:
[----:B------:R-:W-:-:S07]  /*7a00*/  MOV R3, UR7 ;  /* 0x0000000700037c02 */ /* 0x000fce0008000f00 */
.L_x_133:
[----:B-1----:R1:W2:Y:S02]  /*7a10*/  SYNCS.PHASECHK.TRANS64.TRYWAIT P0, [R3+URZ+0xf0], R0 ;  /* 0x0000f000030075a7 */ /* 0x0022a400080011ff */
[----:B--2---:R-:W-:Y:S05]  /*7a20*/  @!P0 NANOSLEEP.SYNCS 0x989680 ;  /* 0x009896800000895d */ /* 0x004fea0003900000 */
[----:B------:R-:W2:Y:S02]  /*7a30*/  @!P0 SYNCS.PHASECHK.TRANS64 P0, [R3+URZ+0xf0], R0 ;  /* 0x0000f000030085a7 */ /* 0x000ea400080010ff */
[----:B--2---:R-:W-:Y:S05]  /*7a40*/  @!P0 BRA `(.L_x_133) ;  /* 0xfffffffc00f08947 */ /* 0x004fea000383ffff */
[----:B------:R-:W-:Y:S05]  /*7a50*/  BRA `(.L_x_134) ;  /* 0xffffffb800507947 */ /* 0x000fea000383ffff */
.L_x_61:
[----:B------:R-:W-:Y:S07]  /*7a60*/  MOV R0, UR6 ;  /* 0x0000000600007c02 */ /* 0x000fee0008000f00 */
.L_x_135:
[----:B-1----:R1:W2:Y:S02]  /*7a70*/  SYNCS.PHASECHK.TRANS64.TRYWAIT P0, [R0+URZ], R3 ;  /* 0x00000003000075a7 */ /* 0x0022a400080011ff */
[----:B--2---:R-:W-:Y:S05]  /*7a80*/  @!P0 NANOSLEEP.SYNCS 0x989680 ;  /* 0x009896800000895d */ /* 0x004fea0003900000 */
[----:B------:R-:W2:Y:S02]  /*7a90*/  @!P0 SYNCS.PHASECHK.TRANS64 P0, [R0+URZ], R3 ;  /* 0x00000003000085a7 */ /* 0x000ea400080010ff */
[----:B--2---:R-:W-:Y:S05]  /*7aa0*/  @!P0 BRA `(.L_x_135) ;  /* 0xfffffffc00f08947 */ /* 0x004fea000383ffff */
[----:B------:R-:W-:Y:S05]  /*7ab0*/  BRA `(.L_x_60) ;  /* 0xffffffb8006c7947 */ /* 0x000fea000383ffff */
.L_x_64:
[----:B------:R-:W-:-:S07]  /*7ac0*/  MOV R0, UR6 ;  /* 0x0000000600007c02 */ /* 0x000fce0008000f00 */
.L_x_136:
[----:B--2---:R2:W4:Y:S02]  /*7ad0*/  SYNCS.PHASECHK.TRANS64.TRYWAIT P0, [R0+URZ], R3 ;  /* 0x00000003000075a7 */ /* 0x00452400080011ff */
[----:B----4-:R-:W-:Y:S05]  /*7ae0*/  @!P0 NANOSLEEP.SYNCS 0x989680 ;  /* 0x009896800000895d */ /* 0x010fea0003900000 */
[----:B------:R-:W4:Y:S02]  /*7af0*/  @!P0 SYNCS.PHASECHK.TRANS64 P0, [R0+URZ], R3 ;  /* 0x00000003000085a7 */ /* 0x000f2400080010ff */
[----:B----4-:R-:W-:Y:S05]  /*7b00*/  @!P0 BRA `(.L_x_136) ;  /* 0xfffffffc00f08947 */ /* 0x010fea000383ffff */
[----:B------:R-:W-:Y:S05]  /*7b10*/  BRA `(.L_x_137) ;  /* 0xffffffbc00487947 */ /* 0x000fea000383ffff */
.L_x_65:
[----:B------:R-:W-:-:S07]  /*7b20*/  MOV R0, UR6 ;  /* 0x0000000600007c02 */ /* 0x000fce0008000f00 */
.L_x_138:
[----:B-1----:R1:W2:Y:S02]  /*7b30*/  SYNCS.PHASECHK.TRANS64.TRYWAIT P0, [R0+URZ], R3 ;  /* 0x00000003000075a7 */ /* 0x0022a400080011ff */
[----:B--2---:R-:W-:Y:S05]  /*7b40*/  @!P0 NANOSLEEP.SYNCS 0x989680 ;  /* 0x009896800000895d */ /* 0x004fea0003900000 */
[----:B------:R-:W2:Y:S02]  /*7b50*/  @!P0 SYNCS.PHASECHK.TRANS64 P0, [R0+URZ], R3 ;  /* 0x00000003000085a7 */ /* 0x000ea400080010ff */
[----:B--2---:R-:W-:Y:S05]  /*7b60*/  @!P0 BRA `(.L_x_138) ;  /* 0xfffffffc00f08947 */ /* 0x004fea000383ffff */
[----:B------:R-:W-:Y:S05]  /*7b70*/  BRA `(.L_x_139) ;  /* 0xffffffbc00547947 */ /* 0x000fea000383ffff */
.L_x_66:
[----:B------:R-:W-:-:S07]  /*7b80*/  MOV R0, UR6 ;  /* 0x0000000600007c02 */ /* 0x000fce0008000f00 */
.L_x_140:
[----:B-1----:R1:W2:Y:S02]  /*7b90*/  SYNCS.PHASECHK.TRANS64.TRYWAIT P0, [R0+URZ], R3 ;  /* 0x00000003000075a7 */ /* 0x0022a400080011ff */
[----:B--2---:R-:W-:Y:S05]  /*7ba0*/  @!P0 NANOSLEEP.SYNCS 0x989680 ;  /* 0x009896800000895d */ /* 0x004fea0003900000 */
[----:B------:R-:W2:Y:S02]  /*7bb0*/  @!P0 SYNCS.PHASECHK.TRANS64 P0, [R0+URZ], R3 ;  /* 0x00000003000085a7 */ /* 0x000ea400080010ff */
[----:B--2---:R-:W-:Y:S05]  /*7bc0*/  @!P0 BRA `(.L_x_140) ;  /* 0xfffffffc00f08947 */ /* 0x004fea000383ffff */
[----:B------:R-:W-:Y:S05]  /*7bd0*/  BRA `(.L_x_141) ;  /* 0xffffffbc00607947 */ /* 0x000fea000383ffff */
.L_x_67:
[----:B------:R-:W-:-:S07]  /*7be0*/  MOV R0, UR7 ;  /* 0x0000000700007c02 */ /* 0x000fce0008000f00 */
.L_x_142:
[----:B-1----:R1:W2:Y:S02]  /*7bf0*/  SYNCS.PHASECHK.TRANS64.TRYWAIT P0, [R0+URZ], R3 ;  /* 0x00000003000075a7 */ /* 0x0022a400080011ff */
[----:B--2---:R-:W-:Y:S05]  /*7c00*/  @!P0 NANOSLEEP.SYNCS 0x989680 ;  /* 0x009896800000895d */ /* 0x004fea0003900000 */
[----:B------:R-:W2:Y:S02]  /*7c10*/  @!P0 SYNCS.PHASECHK.TRANS64 P0, [R0+URZ], R3 ;  /* 0x00000003000085a7 */ /* 0x000ea400080010ff */
[----:B--2---:R-:W-:Y:S05]  /*7c20*/  @!P0 BRA `(.L_x_142) ;  /* 0xfffffffc00f08947 */ /* 0x004fea000383ffff */
[----:B------:R-:W-:Y:S05]  /*7c30*/  BRA `(.L_x_143) ;  /* 0xffffffbc006c7947 */ /* 0x000fea000383ffff */
.L_x_72:
[----:B--2---:R2:W3:Y:S02]  /*7c40*/  SYNCS.PHASECHK.TRANS64.TRYWAIT P0, [R0+URZ+0xb0], R3 ;  /* 0x0000b003000075a7 */ /* 0x0044e400080011ff */
[----:B---3--:R-:W-:Y:S05]  /*7c50*/  @!P0 NANOSLEEP.SYNCS 0x989680 ;  /* 0x009896800000895d */ /* 0x008fea0003900000 */
[----:B------:R-:W3:Y:S02]  /*7c60*/  @!P0 SYNCS.PHASECHK.TRANS64 P0, [R0+URZ+0xb0], R3 ;  /* 0x0000b003000085a7 */ /* 0x000ee400080010ff */
[----:B---3--:R-:W-:Y:S05]  /*7c70*/  @!P0 BRA `(.L_x_72) ;  /* 0xfffffffc00f08947 */ /* 0x008fea000383ffff */
[----:B------:R-:W-:Y:S05]  /*7c80*/  BRA `(.L_x_144) ;  /* 0xffffffc000707947 */ /* 0x000fea000383ffff */
.L_x_75:
[----:B------:R-:W-:Y:S07]  /*7c90*/  MOV R0, UR7 ;  /* 0x0000000700007c02 */ /* 0x000fee0008000f00 */
.L_x_145:
[----:B--2---:R2:W3:Y:S02]  /*7ca0*/  SYNCS.PHASECHK.TRANS64.TRYWAIT P0, [R0+URZ+0xa8], R3 ;  /* 0x0000a803000075a7 */ /* 0x0044e400080011ff */
[----:B---3--:R-:W-:Y:S05]  /*7cb0*/  @!P0 NANOSLEEP.SYNCS 0x989680 ;  /* 0x009896800000895d */ /* 0x008fea0003900000 */
[----:B------:R-:W3:Y:S02]  /*7cc0*/  @!P0 SYNCS.PHASECHK.TRANS64 P0, [R0+URZ+0xa8], R3 ;  /* 0x0000a803000085a7 */ /* 0x000ee400080010ff */
[----:B---3--:R-:W-:Y:S05]  /*7cd0*/  @!P0 BRA `(.L_x_145) ;  /* 0xfffffffc00f08947 */ /* 0x008fea000383ffff */
[----:B------:R-:W-:Y:S05]  /*7ce0*/  BRA `(.L_x_74) ;  /* 0xffffffc400507947 */ /* 0x000fea000383ffff */
.L_x_78:
[----:B--2---:R-:W-:Y:S07]  /*7cf0*/  MOV R3, UR7 ;  /* 0x0000000700037c02 */ /* 0x004fee0008000f00 */
.L_x_146:
[----:B-1----:R1:W2:Y:S02]  /*7d00*/  SYNCS.PHASECHK.TRANS64.TRYWAIT P0, [R3+URZ+0x90], R12 ;  /* 0x0000900c030075a7 */ /* 0x0022a400080011ff */
[----:B--2---:R-:W-:Y:S05]  /*7d10*/  @!P0 NANOSLEEP.SYNCS 0x989680 ;  /* 0x009896800000895d */ /* 0x004fea0003900000 */
[----:B------:R-:W2:Y:S02]  /*7d20*/  @!P0 SYNCS.PHASECHK.TRANS64 P0, [R3+URZ+0x90], R12 ;  /* 0x0000900c030085a7 */ /* 0x000ea400080010ff */
[----:B--2---:R-:W-:Y:S05]  /*7d30*/  @!P0 BRA `(.L_x_146) ;  /* 0xfffffffc00f08947 */ /* 0x004fea000383ffff */
[----:B------:R-:W-:Y:S05]  /*7d40*/  BRA `(.L_x_147) ;  /* 0xffffffc400c87947 */ /* 0x000fea000383ffff */
.L_x_79:
[----:B------:R-:W-:Y:S07]  /*7d50*/  MOV R3, UR7 ;  /* 0x0000000700037c02 */ /* 0x000fee0008000f00 */
.L_x_148:
[----:B-1----:R1:W2:Y:S02]  /*7d60*/  SYNCS.PHASECHK.TRANS64.TRYWAIT P0, [R3+URZ+0x98], R12 ;  /* 0x0000980c030075a7 */ /* 0x0022a400080011ff */
[----:B--2---:R-:W-:Y:S05]  /*7d70*/  @!P0 NANOSLEEP.SYNCS 0x989680 ;  /* 0x009896800000895d */ /* 0x004fea0003900000 */
[----:B------:R-:W2:Y:S02]  /*7d80*/  @!P0 SYNCS.PHASECHK.TRANS64 P0, [R3+URZ+0x98], R12 ;  /* 0x0000980c030085a7 */ /* 0x000ea400080010ff */
[----:B--2---:R-:W-:Y:S05]  /*7d90*/  @!P0 BRA `(.L_x_148) ;  /* 0xfffffffc00f08947 */ /* 0x004fea000383ffff */
[----:B------:R-:W-:Y:S05]  /*7da0*/  BRA `(.L_x_149) ;  /* 0xffffffc800487947 */ /* 0x000fea000383ffff */
.L_x_81:
[----:B------:R-:W-:-:S07]  /*7db0*/  MOV R0, UR7 ;  /* 0x0000000700007c02 */ /* 0x000fce0008000f00 */
.L_x_150:
[----:B-1----:R1:W3:Y:S02]  /*7dc0*/  SYNCS.PHASECHK.TRANS64.TRYWAIT P0, [R0+URZ+0x90], R3 ;  /* 0x00009003000075a7 */ /* 0x0022e400080011ff */
[----:B---3--:R-:W-:Y:S05]  /*7dd0*/  @!P0 NANOSLEEP.SYNCS 0x989680 ;  /* 0x009896800000895d */ /* 0x008fea0003900000 */
[----:B------:R-:W3:Y:S02]  /*7de0*/  @!P0 SYNCS.PHASECHK.TRANS64 P0, [R0+URZ+0x90], R3 ;  /* 0x00009003000085a7 */ /* 0x000ee400080010ff */
[----:B---3--:R-:W-:Y:S05]  /*7df0*/  @!P0 BRA `(.L_x_150) ;  /* 0xfffffffc00f08947 */ /* 0x008fea000383ffff */
[----:B------:R-:W-:Y:S05]  /*7e00*/  BRA `(.L_x_151) ;  /* 0xffffffc800b87947 */ /* 0x000fea000383ffff */
.L_x_83:
[----:B--2---:R2:W4:Y:S02]  /*7e10*/  SYNCS.PHASECHK.TRANS64.TRYWAIT P0, [R0+URZ+0xb0], R3 ;  /* 0x0000b003000075a7 */ /* 0x00452400080011ff */
[----:B----4-:R-:W-:Y:S05]  /*7e20*/  @!P0 NANOSLEEP.SYNCS 0x989680 ;  /* 0x009896800000895d */ /* 0x010fea0003900000 */
[----:B------:R-:W4:Y:S02]  /*7e30*/  @!P0 SYNCS.PHASECHK.TRANS64 P0, [R0+URZ+0xb0], R3 ;  /* 0x0000b003000085a7 */ /* 0x000f2400080010ff */
[----:B----4-:R-:W-:Y:S05]  /*7e40*/  @!P0 BRA `(.L_x_83) ;  /* 0xfffffffc00f08947 */ /* 0x010fea000383ffff */
[----:B------:R-:W-:Y:S05]  /*7e50*/  BRA `(.L_x_152) ;  /* 0xffffffcc00847947 */ /* 0x000fea000383ffff */
.L_x_94:
[----:B-1----:R1:W3:Y:S02]  /*7e60*/  SYNCS.PHASECHK.TRANS64.TRYWAIT P1, [R0+URZ+0x80], R3 ;  /* 0x00008003000075a7 */ /* 0x0022e400080211ff */
[----:B---3--:R-:W-:Y:S05]  /*7e70*/  @!P1 NANOSLEEP.SYNCS 0x989680 ;  /* 0x009896800000995d */ /* 0x008fea0003900000 */
[----:B------:R-:W3:Y:S02]  /*7e80*/  @!P1 SYNCS.PHASECHK.TRANS64 P1, [R0+URZ+0x80], R3 ;  /* 0x00008003000095a7 */ /* 0x000ee400080210ff */
[----:B---3--:R-:W-:Y:S05]  /*7e90*/  @!P1 BRA `(.L_x_94) ;  /* 0xfffffffc00f09947 */ /* 0x008fea000383ffff */
[----:B------:R-:W-:Y:S05]  /*7ea0*/  BRA `(.L_x_93) ;  /* 0xffffffd8009c7947 */ /* 0x000fea000383ffff */
.L_x_96:
[----:B-1----:R1:W4:Y:S02]  /*7eb0*/  SYNCS.PHASECHK.TRANS64.TRYWAIT P0, [R113+URZ+0xd0], R2 ;  /* 0x0000d002710075a7 */ /* 0x00232400080011ff */
[----:B----4-:R-:W-:Y:S05]  /*7ec0*/  @!P0 NANOSLEEP.SYNCS 0x989680 ;  /* 0x009896800000895d */ /* 0x010fea0003900000 */
[----:B------:R-:W4:Y:S02]  /*7ed0*/  @!P0 SYNCS.PHASECHK.TRANS64 P0, [R113+URZ+0xd0], R2 ;  /* 0x0000d002710085a7 */ /* 0x000f2400080010ff */
[----:B----4-:R-:W-:Y:S05]  /*7ee0*/  @!P0 BRA `(.L_x_96) ;  /* 0xfffffffc00f08947 */ /* 0x010fea000383ffff */
[----:B------:R-:W-:Y:S05]  /*7ef0*/  BRA `(.L_x_95) ;  /* 0xffffffd800f07947 */ /* 0x000fea000383ffff */
.L_x_104:
[----:B--2---:R2:W3:Y:S02]  /*7f00*/  SYNCS.PHASECHK.TRANS64.TRYWAIT P0, [R32+URZ+0x80], R3 ;  /* 0x00008003200075a7 */ /* 0x0044e400080011ff */
[----:B---3--:R-:W-:Y:S05]  /*7f10*/  @!P0 NANOSLEEP.SYNCS 0x989680 ;  /* 0x009896800000895d */ /* 0x008fea0003900000 */
[----:B------:R-:W3:Y:S02]  /*7f20*/  @!P0 SYNCS.PHASECHK.TRANS64 P0, [R32+URZ+0x80], R3 ;  /* 0x00008003200085a7 */ /* 0x000ee400080010ff */
[----:B---3--:R-:W-:Y:S05]  /*7f30*/  @!P0 BRA `(.L_x_104) ;  /* 0xfffffffc00f08947 */ /* 0x008fea000383ffff */
[----:B------:R-:W-:Y:S05]  /*7f40*/  BRA `(.L_x_103) ;  /* 0xffffffe400e07947 */ /* 0x000fea000383ffff */
        .weak           $__internal_0_$__cuda_sm10x_tcgen05_guardrail_trap_col_being_dealloced_not_returned_by_alloc
        .type           $__internal_0_$__cuda_sm10x_tcgen05_guardrail_trap_col_being_dealloced_not_returned_by_alloc,@function
        .size           $__internal_0_$__cuda_sm10x_tcgen05_guardrail_trap_col_being_dealloced_not_returned_by_alloc,($__internal_1_$__cuda_sm10x_tcgen05_guardrail_trap_phase_invalid_during_alloc - $__internal_0_$__cuda_sm10x_tcgen05_guardrail_trap_col_being_dealloced_not_returned_by_alloc)
$__internal_0_$__cuda_sm10x_tcgen05_guardrail_trap_col_being_dealloced_not_returned_by_alloc:
[----:B------:R-:W-:Y:S05]  /*7f50*/  BPT.TRAP 0x1 ;  /* 0x000000040000795c */ /* 0x000fea0000300000 */
[----:B------:R-:W-:-:S04]  /*7f60*/  HFMA2 R3, -RZ, RZ, 0, 0 ;  /* 0x00000000ff037431 */ /* 0x000fc800000001ff */
[----:B------:R-:W-:Y:S05]  /*7f70*/  RET.REL.NODEC R2 `(_ZN7cutlass13device_kernelINS_4gemm6kernel13GemmUniversalIN4cute5tupleIJiiiiEEENS1_10collective13CollectiveMmaINS1_35MainloopSm100TmaUmmaWarpSpecializedILi8ELi2ELi4ENS5_IJNS4_1CILi1EEESB_SB_EEEEENS5_IJNSA_ILi64EEENSA_ILi128EEESF_EEENS_12float_e4m3_tENS5_IJlSB_lEEESH_NS5_IJSB_llEEENS4_8TiledMMAINS4_8MMA_AtomIJNS4_10MMA_TraitsINS4_19SM100_MMA_F8F6F4_SSEJSH_SH_fSE_SF_NS4_17integral_constantINS4_4UMMA5MajorELSQ_0EEENSO_ISQ_LSQ_1EEENSO_INSP_7ScaleInELST_0EEESU_EEEEEENS4_6LayoutISC_NS5_IJNSA_ILi0EEESY_SY_EEEEENS5_IJNS4_10UnderscoreES11_S11_EEEEENS4_13SM90_TMA_LOADENS4_14ComposedLayoutINS4_7SwizzleILi3ELi4ELi3EEENS4_18smem_ptr_flag_bitsILi8EEENSX_INS5_IJNSA_ILi8EEESF_EEENS5_IJSF_SB_EEEEEEEvNS4_8identityES14_NS15_IS17_S19_NSX_INS5_IJSF_S1A_EEENS5_IJSB_SF_EEEEEEEvS1F_EENS_8epilogue10collective18CollectiveEpilogueINS1L_23Sm100TmaWarpSpecializedILi2ELi2ELi32ELb0ELb0EEEJSG_NS5_IJNSX_ISE_SB_EES1Q_EEESH_SI_SH_SI_NS1L_6fusion15FusionCallbacksIS1P_NS1S_17LinearCombinationISH_fSH_fLNS_15FloatRoundStyleE2EEESG_S1R_JEEENS4_5SM1004TMEM4LOAD26SM100_TMEM_LOAD_16dp32b32xES14_NS15_INS16_ILi2ELi4ELi3EEES19_NSX_INS5_IJS1A_SE_EEENS5_IJSE_SB_EEEEEEENS4_39AutoVectorizingCopyWithAssumedAlignmentILi128EEENS4_14SM90_TMA_STOREES26_S28_S28_EEEvvEEEEvNT_6ParamsE) ;  /* 0xffffff8002207950 */ /* 0x000fea0003c3ffff */
        .weak           $__internal_1_$__cuda_sm10x_tcgen05_guardrail_trap_phase_invalid_during_alloc
        .type           $__internal_1_$__cuda_sm10x_tcgen05_guardrail_trap_phase_invalid_during_alloc,@function
        .size           $__internal_1_$__cuda_sm10x_tcgen05_guardrail_trap_phase_invalid_during_alloc,($__internal_2_$__cuda_sm10x_tcgen05_guardrail_trap_unallocated_columns_being_dealloced - $__internal_1_$__cuda_sm10x_tcgen05_guardrail_trap_phase_invalid_during_alloc)
$__internal_1_$__cuda_sm10x_tcgen05_guardrail_trap_phase_invalid_during_alloc:
[----:B------:R-:W-:Y:S05]  /*7f80*/  BPT.TRAP 0x1 ;  /* 0x000000040000795c */ /* 0x000fea0000300000 */
[----:B------:R-:W-:-:S04]  /*7f90*/  MOV R3, 0x0 ;  /* 0x0000000000037802 */ /* 0x000fc80000000f00 */
[----:B------:R-:W-:Y:S05]  /*7fa0*/  RET.REL.NODEC R2 `(_ZN7cutlass13device_kernelINS_4gemm6kernel13GemmUniversalIN4cute5tupleIJiiiiEEENS1_10collective13CollectiveMmaINS1_35MainloopSm100TmaUmmaWarpSpecializedILi8ELi2ELi4ENS5_IJNS4_1CILi1EEESB_SB_EEEEENS5_IJNSA_ILi64EEENSA_ILi128EEESF_EEENS_12float_e4m3_tENS5_IJlSB_lEEESH_NS5_IJSB_llEEENS4_8TiledMMAINS4_8MMA_AtomIJNS4_10MMA_TraitsINS4_19SM100_MMA_F8F6F4_SSEJSH_SH_fSE_SF_NS4_17integral_constantINS4_4UMMA5MajorELSQ_0EEENSO_ISQ_LSQ_1EEENSO_INSP_7ScaleInELST_0EEESU_EEEEEENS4_6LayoutISC_NS5_IJNSA_ILi0EEESY_SY_EEEEENS5_IJNS4_10UnderscoreES11_S11_EEEEENS4_13SM90_TMA_LOADENS4_14ComposedLayoutINS4_7SwizzleILi3ELi4ELi3EEENS4_18smem_ptr_flag_bitsILi8EEENSX_INS5_IJNSA_ILi8EEESF_EEENS5_IJSF_SB_EEEEEEEvNS4_8identityES14_NS15_IS17_S19_NSX_INS5_IJSF_S1A_EEENS5_IJSB_SF_EEEEEEEvS1F_EENS_8epilogue10collective18CollectiveEpilogueINS1L_23Sm100TmaWarpSpecializedILi2ELi2ELi32ELb0ELb0EEEJSG_NS5_IJNSX_ISE_SB_EES1Q_EEESH_SI_SH_SI_NS1L_6fusion15FusionCallbacksIS1P_NS1S_17LinearCombinationISH_fSH_fLNS_15FloatRoundStyleE2EEESG_S1R_JEEENS4_5SM1004TMEM4LOAD26SM100_TMEM_LOAD_16dp32b32xES14_NS15_INS16_ILi2ELi4ELi3EEES19_NSX_INS5_IJS1A_SE_EEENS5_IJSE_SB_EEEEEEENS4_39AutoVectorizingCopyWithAssumedAlignmentILi128EEENS4_14SM90_TMA_STOREES26_S28_S28_EEEvvEEEEvNT_6ParamsE) ;  /* 0xffffff8002147950 */ /* 0x000fea0003c3ffff */
        .weak           $__internal_2_$__cuda_sm10x_tcgen05_guardrail_trap_unallocated_columns_being_dealloced
        .type           $__internal_2_$__cuda_sm10x_tcgen05_guardrail_trap_unallocated_columns_being_dealloced,@function
        .size           $__internal_2_$__cuda_sm10x_tcgen05_guardrail_trap_unallocated_columns_being_dealloced,(.L_x_154 - $__internal_2_$__cuda_sm10x_tcgen05_guardrail_trap_unallocated_columns_being_dealloced)
$__internal_2_$__cuda_sm10x_tcgen05_guardrail_trap_unallocated_columns_being_dealloced:
[----:B------:R-:W-:Y:S05]  /*7fb0*/  BPT.TRAP 0x1 ;  /* 0x000000040000795c */ /* 0x000fea0000300000 */
[----:B------:R-:W-:-:S04]  /*7fc0*/  HFMA2 R3, -RZ, RZ, 0, 0 ;  /* 0x00000000ff037431 */ /* 0x000fc800000001ff */
[----:B------:R-:W-:Y:S05]  /*7fd0*/  RET.REL.NODEC R2 `(_ZN7cutlass13device_kernelINS_4gemm6kernel13GemmUniversalIN4cute5tupleIJiiiiEEENS1_10collective13CollectiveMmaINS1_35MainloopSm100TmaUmmaWarpSpecializedILi8ELi2ELi4ENS5_IJNS4_1CILi1EEESB_SB_EEEEENS5_IJNSA_ILi64EEENSA_ILi128EEESF_EEENS_12float_e4m3_tENS5_IJlSB_lEEESH_NS5_IJSB_llEEENS4_8TiledMMAINS4_8MMA_AtomIJNS4_10MMA_TraitsINS4_19SM100_MMA_F8F6F4_SSEJSH_SH_fSE_SF_NS4_17integral_constantINS4_4UMMA5MajorELSQ_0EEENSO_ISQ_LSQ_1EEENSO_INSP_7ScaleInELST_0EEESU_EEEEEENS4_6LayoutISC_NS5_IJNSA_ILi0EEESY_SY_EEEEENS5_IJNS4_10UnderscoreES11_S11_EEEEENS4_13SM90_TMA_LOADENS4_14ComposedLayoutINS4_7SwizzleILi3ELi4ELi3EEENS4_18smem_ptr_flag_bitsILi8EEENSX_INS5_IJNSA_ILi8EEESF_EEENS5_IJSF_SB_EEEEEEEvNS4_8identityES14_NS15_IS17_S19_NSX_INS5_IJSF_S1A_EEENS5_IJSB_SF_EEEEEEEvS1F_EENS_8epilogue10collective18CollectiveEpilogueINS1L_23Sm100TmaWarpSpecializedILi2ELi2ELi32ELb0ELb0EEEJSG_NS5_IJNSX_ISE_SB_EES1Q_EEESH_SI_SH_SI_NS1L_6fusion15FusionCallbacksIS1P_NS1S_17LinearCombinationISH_fSH_fLNS_15FloatRoundStyleE2EEESG_S1R_JEEENS4_5SM1004TMEM4LOAD26SM100_TMEM_LOAD_16dp32b32xES14_NS15_INS16_ILi2ELi4ELi3EEES19_NSX_INS5_IJS1A_SE_EEENS5_IJSE_SB_EEEEEEENS4_39AutoVectorizingCopyWithAssumedAlignmentILi128EEENS4_14SM90_TMA_STOREES26_S28_S28_EEEvvEEEEvNT_6ParamsE) ;  /* 0xffffff8002087950 */ /* 0x000fea0003c3ffff */
.L_x_153:
[----:B------:R-:W-:-:S00]  /*7fe0*/  BRA `(.L_x_153) ;  /* 0xfffffffc00fc7947 */ /* 0x000fc0000383ffff */
[----:B------:R-:W-:-:S00]  /*7ff0*/  NOP ;  /* 0x0000000000007918 */ /* 0x000fc00000000000 */
        /* <DEDUP_REMOVED lines=8> */
.L_x_154:


//--------------------- .nv.global.init           --------------------------
	.section	.nv.global.init,"aw",@progbits
.nv.global.init:
	.type		$str$27,@object
	.size		$str$27,($str$28 - $str$27)
$str$27:
        /*0000*/ 	.byte	0x28, 0x61, 0x64, 0x64, 0x72, 0x65, 0x73, 0x73, 0x20, 0x26, 0x20, 0x6d, 0x61, 0x73, 0x6b, 0x29
        /*0010*/ 	.byte	0x20, 0x3d, 0x3d, 0x20, 0x30, 0x00
	.type		$str$28,@object
	.size		$str$28,($str$26 - $str$28)
$str$28:
        /*0016*/ 	.byte	0x2f, 0x74, 0x6d, 0x70, 0x2f, 0x63, 0x75, 0x74, 0x6c, 0x61, 0x73, 0x73, 0x5f, 0x73, 0x77, 0x65
        /*0026*/ 	.byte	0x65, 0x70, 0x5f, 0x73, 0x72, 0x63, 0x2f, 0x69, 0x6e, 0x63, 0x6c, 0x75, 0x64, 0x65, 0x2f, 0x63
        /*0036*/ 	.byte	0x75, 0x74, 0x65, 0x2f, 0x70, 0x6f, 0x69, 0x6e, 0x74, 0x65, 0x72, 0x5f, 0x66, 0x6c, 0x61, 0x67
        /*0046*/ 	.byte	0x67, 0x65, 0x64, 0x2e, 0x68, 0x70, 0x70, 0x00
	.type		$str$26,@object
	.size		$str$26,($str$25 - $str$26)
$str$26:
        /*004e*/ 	.byte	0x2f, 0x74, 0x6d, 0x70, 0x2f, 0x63, 0x75, 0x74, 0x6c, 0x61, 0x73, 0x73, 0x5f, 0x73, 0x77, 0x65
        /*005e*/ 	.byte	0x65, 0x70, 0x5f, 0x73, 0x72, 0x63, 0x2f, 0x69, 0x6e, 0x63, 0x6c, 0x75, 0x64, 0x65, 0x2f, 0x63
        /*006e*/ 	.byte	0x75, 0x74, 0x65, 0x2f, 0x61, 0x74, 0x6f, 0x6d, 0x2f, 0x63, 0x6f, 0x70, 0x79, 0x5f, 0x74, 0x72
        /*007e*/ 	.byte	0x61, 0x69, 0x74, 0x73, 0x5f, 0x73, 0x6d, 0x31, 0x30, 0x30, 0x2e, 0x68, 0x70, 0x70, 0x00
	.type		$str$25,@object
	.size		$str$25,(__unnamed_1 - $str$25)
$str$25:
        /*008d*/ 	.byte	0x28, 0x28, 0x75, 0x69, 0x6e, 0x74, 0x33, 0x32, 0x5f, 0x74, 0x28, 0x74, 0x68, 0x72, 0x65, 0x61
        /*009d*/ 	.byte	0x64, 0x49, 0x64, 0x78, 0x2e, 0x78, 0x29, 0x20, 0x2f, 0x20, 0x33, 0x32, 0x29, 0x20, 0x25, 0x20
        /*00ad*/ 	.byte	0x34, 0x29, 0x20, 0x3d, 0x3d, 0x20, 0x28, 0x28, 0x28, 0x74, 0x6d, 0x65, 0x6d, 0x5f, 0x61, 0x64
        /*00bd*/ 	.byte	0x64, 0x72, 0x20, 0x3e, 0x3e, 0x20, 0x31, 0x36, 0x29, 0x20, 0x2f, 0x20, 0x33, 0x32, 0x29, 0x20
        /*00cd*/ 	.byte	0x25, 0x20, 0x34, 0x29, 0x00
	.type		__unnamed_1,@object
	.size		__unnamed_1,(__unnamed_2 - __unnamed_1)
__unnamed_1:
        /*00d2*/ 	.byte	0x61, 0x75, 0x74, 0x6f, 0x20, 0x63, 0x75, 0x74, 0x65, 0x3a, 0x3a, 0x61, 0x73, 0x5f, 0x70, 0x6f
        /* <DEDUP_REMOVED lines=24> */
        /*0262*/ 	.byte	0x3c, 0x34, 0x30, 0x39, 0x36, 0x3e, 0x3e, 0x3e, 0x3e, 0x5d, 0x00
	.type		__unnamed_2,@object
	.size		__unnamed_2,(.L_2 - __unnamed_2)
__unnamed_2:
        /* <DEDUP_REMOVED lines=40> */
        /*04ed*/ 	.byte	0x74, 0x65, 0x3a, 0x3a, 0x43, 0x3c, 0x30, 0x3e, 0x3e, 0x3e, 0x3e, 0x5d, 0x00
.L_2:


//--------------------- .nv.shared._ZN7cutlass13device_kernelINS_4gemm6kernel13GemmUniversalIN4cute5tupleIJiiiiEEENS1_10collective13CollectiveMmaINS1_35MainloopSm100TmaUmmaWarpSpecializedILi8ELi2ELi4ENS5_IJNS4_1CILi1EEESB_SB_EEEEENS5_IJNSA_ILi64EEENSA_ILi128EEESF_EEENS_12float_e4m3_tENS5_IJlSB_lEEESH_NS5_IJSB_llEEENS4_8TiledMMAINS4_8MMA_AtomIJNS4_10MMA_TraitsINS4_19SM100_MMA_F8F6F4_SSEJSH_SH_fSE_SF_NS4_17integral_constantINS4_4UMMA5MajorELSQ_0EEENSO_ISQ_LSQ_1EEENSO_INSP_7ScaleInELST_0EEESU_EEEEEENS4_6LayoutISC_NS5_IJNSA_ILi0EEESY_SY_EEEEENS5_IJNS4_10UnderscoreES11_S11_EEEEENS4_13SM90_TMA_LOADENS4_14ComposedLayoutINS4_7SwizzleILi3ELi4ELi3EEENS4_18smem_ptr_flag_bitsILi8EEENSX_INS5_IJNSA_ILi8EEESF_EEENS5_IJSF_SB_EEEEEEEvNS4_8identityES14_NS15_IS17_S19_NSX_INS5_IJSF_S1A_EEENS5_IJSB_SF_EEEEEEEvS1F_EENS_8epilogue10collective18CollectiveEpilogueINS1L_23Sm100TmaWarpSpecializedILi2ELi2ELi32ELb0ELb0EEEJSG_NS5_IJNSX_ISE_SB_EES1Q_EEESH_SI_SH_SI_NS1L_6fusion15FusionCallbacksIS1P_NS1S_17LinearCombinationISH_fSH_fLNS_15FloatRoundStyleE2EEESG_S1R_JEEENS4_5SM1004TMEM4LOAD26SM100_TMEM_LOAD_16dp32b32xES14_NS15_INS16_ILi2ELi4ELi3EEES19_NSX_INS5_IJS1A_SE_EEENS5_IJSE_SB_EEEEEEENS4_39AutoVectorizingCopyWithAssumedAlignmentILi128EEENS4_14SM90_TMA_STOREES26_S28_S28_EEEvvEEEEvNT_6ParamsE --------------------------
	.section	.nv.shared._ZN7cutlass13device_kernelINS_4gemm6kernel13GemmUniversalIN4cute5tupleIJiiiiEEENS1_10collective13CollectiveMmaINS1_35MainloopSm100TmaUmmaWarpSpecializedILi8ELi2ELi4ENS5_IJNS4_1CILi1EEESB_SB_EEEEENS5_IJNSA_ILi64EEENSA_ILi128EEESF_EEENS_12float_e4m3_tENS5_IJlSB_lEEESH_NS5_IJSB_llEEENS4_8TiledMMAINS4_8MMA_AtomIJNS4_10MMA_TraitsINS4_19SM100_MMA_F8F6F4_SSEJSH_SH_fSE_SF_NS4_17integral_constantINS4_4UMMA5MajorELSQ_0EEENSO_ISQ_LSQ_1EEENSO_INSP_7ScaleInELST_0EEESU_EEEEEENS4_6LayoutISC_NS5_IJNSA_ILi0EEESY_SY_EEEEENS5_IJNS4_10UnderscoreES11_S11_EEEEENS4_13SM90_TMA_LOADENS4_14ComposedLayoutINS4_7SwizzleILi3ELi4ELi3EEENS4_18smem_ptr_flag_bitsILi8EEENSX_INS5_IJNSA_ILi8EEESF_EEENS5_IJSF_SB_EEEEEEEvNS4_8identityES14_NS15_IS17_S19_NSX_INS5_IJSF_S1A_EEENS5_IJSB_SF_EEEEEEEvS1F_EENS_8epilogue10collective18CollectiveEpilogueINS1L_23Sm100TmaWarpSpecializedILi2ELi2ELi32ELb0ELb0EEEJSG_NS5_IJNSX_ISE_SB_EES1Q_EEESH_SI_SH_SI_NS1L_6fusion15FusionCallbacksIS1P_NS1S_17LinearCombinationISH_fSH_fLNS_15FloatRoundStyleE2EEESG_S1R_JEEENS4_5SM1004TMEM4LOAD26SM100_TMEM_LOAD_16dp32b32xES14_NS15_INS16_ILi2ELi4ELi3EEES19_NSX_INS5_IJS1A_SE_EEENS5_IJSE_SB_EEEEEEENS4_39AutoVectorizingCopyWithAssumedAlignmentILi128EEENS4_14SM90_TMA_STOREES26_S28_S28_EEEvvEEEEvNT_6ParamsE,"aw",@nobits
	.sectionflags	@""
	.align	16
	.zero		1024


//--------------------- .nv.shared.reserved.0     --------------------------
	.section	.nv.shared.reserved.0,"aw",@nobits
	.weak		__nv_reservedSMEM_offset_0_alias
	.size		__nv_reservedSMEM_offset_0_alias, 0, 64
	.other		__nv_reservedSMEM_offset_0_alias,@"STO_CUDA_RESERVED_SHARED STV_DEFAULT"
__nv_reservedSMEM_offset_0_alias:
	.zero		0
.nv.shared.reserved.0:
	.zero		64
	.weak		__nv_reservedSMEM_tcgen05_partition
	.type		__nv_reservedSMEM_tcgen05_partition,@object
	.size		__nv_reservedSMEM_tcgen05_partition,(.L_0 - __nv_reservedSMEM_tcgen05_partition)
__nv_reservedSMEM_tcgen05_partition:
	.zero		32
.L_0:


//--------------------- .nv.global                --------------------------
	.section	.nv.global,"aw",@nobits
.nv.global:
	.type		_ZN40_INTERNAL_87c0ecbb_4_k_cu_b19d2bfb_306414cute1_E,@object
	.size		_ZN40_INTERNAL_87c0ecbb_4_k_cu_b19d2bfb_306414cute1_E,(_ZN40_INTERNAL_87c0ecbb_4_k_cu_b19d2bfb_306414cuda3std3__45__cpo6cbeginE - _ZN40_INTERNAL_87c0ecbb_4_k_cu_b19d2bfb_306414cute1_E)
_ZN40_INTERNAL_87c0ecbb_4_k_cu_b19d2bfb_306414cute1_E:
	.zero		1
	.type		_ZN40_INTERNAL_87c0ecbb_4_k_cu_b19d2bfb_306414cuda3std3__45__cpo6cbeginE,@object
	.size		_ZN40_INTERNAL_87c0ecbb_4_k_cu_b19d2bfb_306414cuda3std3__45__cpo6cbeginE,(_ZN40_INTERNAL_87c0ecbb_4_k_cu_b19d2bfb_306414cuda3std3__48in_placeE - _ZN40_INTERNAL_87c0ecbb_4_k_cu_b19d2bfb_306414cuda3std3__45__cpo6cbeginE)
_ZN40_INTERNAL_87c0ecbb_4_k_cu_b19d2bfb_306414cuda3std3__45__cpo6cbeginE:
	.zero		1
	.type		_ZN40_INTERNAL_87c0ecbb_4_k_cu_b19d2bfb_306414cuda3std3__48in_placeE,@object
	.size		_ZN40_INTERNAL_87c0ecbb_4_k_cu_b19d2bfb_306414cuda3std3__48in_placeE,(_ZN40_INTERNAL_87c0ecbb_4_k_cu_b19d2bfb_306414cuda3std6ranges3__45__cpo9iter_moveE - _ZN40_INTERNAL_87c0ecbb_4_k_cu_b19d2bfb_306414cuda3std3__48in_placeE)
_ZN40_INTERNAL_87c0ecbb_4_k_cu_b19d2bfb_306414cuda3std3__48in_placeE:
	.zero		1
	.type		_ZN40_INTERNAL_87c0ecbb_4_k_cu_b19d2bfb_306414cuda3std6ranges3__45__cpo9iter_moveE,@object
	.size		_ZN40_INTERNAL_87c0ecbb_4_k_cu_b19d2bfb_306414cuda3std6ranges3__45__cpo9iter_moveE,(_ZN40_INTERNAL_87c0ecbb_4_k_cu_b19d2bfb_306414cuda3std3__45__cpo5beginE - _ZN40_INTERNAL_87c0ecbb_4_k_cu_b19d2bfb_306414cuda3std6ranges3__45__cpo9iter_moveE)
_ZN40_INTERNAL_87c0ecbb_4_k_cu_b19d2bfb_306414cuda3std6ranges3__45__cpo9iter_moveE:
	.zero		1
	.type		_ZN40_INTERNAL_87c0ecbb_4_k_cu_b19d2bfb_306414cuda3std3__45__cpo5beginE,@object
	.size		_ZN40_INTERNAL_87c0ecbb_4_k_cu_b19d2bfb_306414cuda3std3__45__cpo5beginE,(_ZN40_INTERNAL_87c0ecbb_4_k_cu_b19d2bfb_306414cuda3std3__442_GLOBAL__N__87c0ecbb_4_k_cu_b19d2bfb_306416ignoreE - _ZN40_INTERNAL_87c0ecbb_4_k_cu_b19d2bfb_306414cuda3std3__45__cpo5beginE)
_ZN40_INTERNAL_87c0ecbb_4_k_cu_b19d2bfb_306414cuda3std3__45__cpo5beginE:
	.zero		1
	.type		_ZN40_INTERNAL_87c0ecbb_4_k_cu_b19d2bfb_306414cuda3std3__442_GLOBAL__N__87c0ecbb_4_k_cu_b19d2bfb_306416ignoreE,@object
	.size		_ZN40_INTERNAL_87c0ecbb_4_k_cu_b19d2bfb_306414cuda3std3__442_GLOBAL__N__87c0ecbb_4_k_cu_b19d2bfb_306416ignoreE,(_ZN40_INTERNAL_87c0ecbb_4_k_cu_b19d2bfb_306414cute7productE - _ZN40_INTERNAL_87c0ecbb_4_k_cu_b19d2bfb_306414cuda3std3__442_GLOBAL__N__87c0ecbb_4_k_cu_b19d2bfb_306416ignoreE)
_ZN40_INTERNAL_87c0ecbb_4_k_cu_b19d2bfb_306414cuda3std3__442_GLOBAL__N__87c0ecbb_4_k_cu_b19d2bfb_306416ignoreE:
	.zero		1
	.type		_ZN40_INTERNAL_87c0ecbb_4_k_cu_b19d2bfb_306414cute7productE,@object
	.size		_ZN40_INTERNAL_87c0ecbb_4_k_cu_b19d2bfb_306414cute7productE,(_ZN40_INTERNAL_87c0ecbb_4_k_cu_b19d2bfb_306414cuda3std3__45__cpo3endE - _ZN40_INTERNAL_87c0ecbb_4_k_cu_b19d2bfb_306414cute7productE)
_ZN40_INTERNAL_87c0ecbb_4_k_cu_b19d2bfb_306414cute7productE:
	.zero		1
	.type		_ZN40_INTERNAL_87c0ecbb_4_k_cu_b19d2bfb_306414cuda3std3__45__cpo3endE,@object
	.size		_ZN40_INTERNAL_87c0ecbb_4_k_cu_b19d2bfb_306414cuda3std3__45__cpo3endE,(_ZN40_INTERNAL_87c0ecbb_4_k_cu_b19d2bfb_306414cuda3std3__419piecewise_constructE - _ZN40_INTERNAL_87c0ecbb_4_k_cu_b19d2bfb_306414cuda3std3__45__cpo3endE)
_ZN40_INTERNAL_87c0ecbb_4_k_cu_b19d2bfb_306414cuda3std3__45__cpo3endE:
	.zero		1
	.type		_ZN40_INTERNAL_87c0ecbb_4_k_cu_b19d2bfb_306414cuda3std3__419piecewise_constructE,@object
	.size		_ZN40_INTERNAL_87c0ecbb_4_k_cu_b19d2bfb_306414cuda3std3__419piecewise_constructE,(_ZN40_INTERNAL_87c0ecbb_4_k_cu_b19d2bfb_306414cuda3std3__45__cpo4cendE - _ZN40_INTERNAL_87c0ecbb_4_k_cu_b19d2bfb_306414cuda3std3__419piecewise_constructE)
_ZN40_INTERNAL_87c0ecbb_4_k_cu_b19d2bfb_306414cuda3std3__419piecewise_constructE:
	.zero		1
	.type		_ZN40_INTERNAL_87c0ecbb_4_k_cu_b19d2bfb_306414cuda3std3__45__cpo4cendE,@object
	.size		_ZN40_INTERNAL_87c0ecbb_4_k_cu_b19d2bfb_306414cuda3std3__45__cpo4cendE,(_ZN40_INTERNAL_87c0ecbb_4_k_cu_b19d2bfb_306414cuda3std6ranges3__45__cpo4swapE - _ZN40_INTERNAL_87c0ecbb_4_k_cu_b19d2bfb_306414cuda3std3__45__cpo4cendE)
_ZN40_INTERNAL_87c0ecbb_4_k_cu_b19d2bfb_306414cuda3std3__45__cpo4cendE:
	.zero		1
	.type		_ZN40_INTERNAL_87c0ecbb_4_k_cu_b19d2bfb_306414cuda3std6ranges3__45__cpo4swapE,@object
	.size		_ZN40_INTERNAL_87c0ecbb_4_k_cu_b19d2bfb_306414cuda3std6ranges3__45__cpo4swapE,(.L_10 - _ZN40_INTERNAL_87c0ecbb_4_k_cu_b19d2bfb_306414cuda3std6ranges3__45__cpo4swapE)
_ZN40_INTERNAL_87c0ecbb_4_k_cu_b19d2bfb_306414cuda3std6ranges3__45__cpo4swapE:
	.zero		1
.L_10:


//--------------------- .nv.constant0._ZN7cutlass13device_kernelINS_4gemm6kernel13GemmUniversalIN4cute5tupleIJiiiiEEENS1_10collective13CollectiveMmaINS1_35MainloopSm100TmaUmmaWarpSpecializedILi8ELi2ELi4ENS5_IJNS4_1CILi1EEESB_SB_EEEEENS5_IJNSA_ILi64EEENSA_ILi128EEESF_EEENS_12float_e4m3_tENS5_IJlSB_lEEESH_NS5_IJSB_llEEENS4_8TiledMMAINS4_8MMA_AtomIJNS4_10MMA_TraitsINS4_19SM100_MMA_F8F6F4_SSEJSH_SH_fSE_SF_NS4_17integral_constantINS4_4UMMA5MajorELSQ_0EEENSO_ISQ_LSQ_1EEENSO_INSP_7ScaleInELST_0EEESU_EEEEEENS4_6LayoutISC_NS5_IJNSA_ILi0EEESY_SY_EEEEENS5_IJNS4_10UnderscoreES11_S11_EEEEENS4_13SM90_TMA_LOADENS4_14ComposedLayoutINS4_7SwizzleILi3ELi4ELi3EEENS4_18smem_ptr_flag_bitsILi8EEENSX_INS5_IJNSA_ILi8EEESF_EEENS5_IJSF_SB_EEEEEEEvNS4_8identityES14_NS15_IS17_S19_NSX_INS5_IJSF_S1A_EEENS5_IJSB_SF_EEEEEEEvS1F_EENS_8epilogue10collective18CollectiveEpilogueINS1L_23Sm100TmaWarpSpecializedILi2ELi2ELi32ELb0ELb0EEEJSG_NS5_IJNSX_ISE_SB_EES1Q_EEESH_SI_SH_SI_NS1L_6fusion15FusionCallbacksIS1P_NS1S_17LinearCombinationISH_fSH_fLNS_15FloatRoundStyleE2EEESG_S1R_JEEENS4_5SM1004TMEM4LOAD26SM100_TMEM_LOAD_16dp32b32xES14_NS15_INS16_ILi2ELi4ELi3EEES19_NSX_INS5_IJS1A_SE_EEENS5_IJSE_SB_EEEEEEENS4_39AutoVectorizingCopyWithAssumedAlignmentILi128EEENS4_14SM90_TMA_STOREES26_S28_S28_EEEvvEEEEvNT_6ParamsE --------------------------
	.section	.nv.constant0._ZN7cutlass13device_kernelINS_4gemm6kernel13GemmUniversalIN4cute5tupleIJiiiiEEENS1_10collective13CollectiveMmaINS1_35MainloopSm100TmaUmmaWarpSpecializedILi8ELi2ELi4ENS5_IJNS4_1CILi1EEESB_SB_EEEEENS5_IJNSA_ILi64EEENSA_ILi128EEESF_EEENS_12float_e4m3_tENS5_IJlSB_lEEESH_NS5_IJSB_llEEENS4_8TiledMMAINS4_8MMA_AtomIJNS4_10MMA_TraitsINS4_19SM100_MMA_F8F6F4_SSEJSH_SH_fSE_SF_NS4_17integral_constantINS4_4UMMA5MajorELSQ_0EEENSO_ISQ_LSQ_1EEENSO_INSP_7ScaleInELST_0EEESU_EEEEEENS4_6LayoutISC_NS5_IJNSA_ILi0EEESY_SY_EEEEENS5_IJNS4_10UnderscoreES11_S11_EEEEENS4_13SM90_TMA_LOADENS4_14ComposedLayoutINS4_7SwizzleILi3ELi4ELi3EEENS4_18smem_ptr_flag_bitsILi8EEENSX_INS5_IJNSA_ILi8EEESF_EEENS5_IJSF_SB_EEEEEEEvNS4_8identityES14_NS15_IS17_S19_NSX_INS5_IJSF_S1A_EEENS5_IJSB_SF_EEEEEEEvS1F_EENS_8epilogue10collective18CollectiveEpilogueINS1L_23Sm100TmaWarpSpecializedILi2ELi2ELi32ELb0ELb0EEEJSG_NS5_IJNSX_ISE_SB_EES1Q_EEESH_SI_SH_SI_NS1L_6fusion15FusionCallbacksIS1P_NS1S_17LinearCombinationISH_fSH_fLNS_15FloatRoundStyleE2EEESG_S1R_JEEENS4_5SM1004TMEM4LOAD26SM100_TMEM_LOAD_16dp32b32xES14_NS15_INS16_ILi2ELi4ELi3EEES19_NSX_INS5_IJS1A_SE_EEENS5_IJSE_SB_EEEEEEENS4_39AutoVectorizingCopyWithAssumedAlignmentILi128EEENS4_14SM90_TMA_STOREES26_S28_S28_EEEvvEEEEvNT_6ParamsE,"a",@progbits
	.sectionflags	@""
	.align	4
.nv.constant0._ZN7cutlass13device_kernelINS_4gemm6kernel13GemmUniversalIN4cute5tupleIJiiiiEEENS1_10collective13CollectiveMmaINS1_35MainloopSm100TmaUmmaWarpSpecializedILi8ELi2ELi4ENS5_IJNS4_1CILi1EEESB_SB_EEEEENS5_IJNSA_ILi64EEENSA_ILi128EEESF_EEENS_12float_e4m3_tENS5_IJlSB_lEEESH_NS5_IJSB_llEEENS4_8TiledMMAINS4_8MMA_AtomIJNS4_10MMA_TraitsINS4_19SM100_MMA_F8F6F4_SSEJSH_SH_fSE_SF_NS4_17integral_constantINS4_4UMMA5MajorELSQ_0EEENSO_ISQ_LSQ_1EEENSO_INSP_7ScaleInELST_0EEESU_EEEEEENS4_6LayoutISC_NS5_IJNSA_ILi0EEESY_SY_EEEEENS5_IJNS4_10UnderscoreES11_S11_EEEEENS4_13SM90_TMA_LOADENS4_14ComposedLayoutINS4_7SwizzleILi3ELi4ELi3EEENS4_18smem_ptr_flag_bitsILi8EEENSX_INS5_IJNSA_ILi8EEESF_EEENS5_IJSF_SB_EEEEEEEvNS4_8identityES14_NS15_IS17_S19_NSX_INS5_IJSF_S1A_EEENS5_IJSB_SF_EEEEEEEvS1F_EENS_8epilogue10collective18CollectiveEpilogueINS1L_23Sm100TmaWarpSpecializedILi2ELi2ELi32ELb0ELb0EEEJSG_NS5_IJNSX_ISE_SB_EES1Q_EEESH_SI_SH_SI_NS1L_6fusion15FusionCallbacksIS1P_NS1S_17LinearCombinationISH_fSH_fLNS_15FloatRoundStyleE2EEESG_S1R_JEEENS4_5SM1004TMEM4LOAD26SM100_TMEM_LOAD_16dp32b32xES14_NS15_INS16_ILi2ELi4ELi3EEES19_NSX_INS5_IJS1A_SE_EEENS5_IJSE_SB_EEEEEEENS4_39AutoVectorizingCopyWithAssumedAlignmentILi128EEENS4_14SM90_TMA_STOREES26_S28_S28_EEEvvEEEEvNT_6ParamsE:
	.zero		2944


//--------------------- SYMBOLS --------------------------

	.type		.nv.reservedSmem.offset0,@object
	.size		.nv.reservedSmem.offset0,0x4
	.type		.nv.reservedSmem.cap,@object
	.size		.nv.reservedSmem.cap,0x4
	.type		__assertfail,@function
